	.headerflags	@"EF_CUDA_TEXMODE_UNIFIED EF_CUDA_64BIT_ADDRESS EF_CUDA_ACCELERATORS EF_CUDA_SM90 EF_CUDA_VIRTUAL_SM(EF_CUDA_SM90)"
	.elftype	@"ET_EXEC"


//--------------------- .nv.info                  --------------------------
	.section	.nv.info,"",@"SHT_CUDA_INFO"
	.align	4


	//----- nvinfo : EIATTR_REGCOUNT
	.align		4
        /*0000*/ 	.byte	0x04, 0x2f
        /*0002*/ 	.short	(.L_1 - .L_0)
	.align		4
.L_0:
        /*0004*/ 	.word	index@(triton_poi_fused_avg_pool2d_convolution_28)
        /*0008*/ 	.word	0x00000030


	//----- nvinfo : EIATTR_MIN_STACK_SIZE
	.align		4
.L_1:
        /*000c*/ 	.byte	0x04, 0x12
        /*000e*/ 	.short	(.L_3 - .L_2)
	.align		4
.L_2:
        /*0010*/ 	.word	index@(triton_poi_fused_avg_pool2d_convolution_28)
        /*0014*/ 	.word	0x00000000


	//----- nvinfo : EIATTR_FRAME_SIZE
	.align		4
.L_3:
        /*0018*/ 	.byte	0x04, 0x11
        /*001a*/ 	.short	(.L_5 - .L_4)
	.align		4
.L_4:
        /*001c*/ 	.word	index@(triton_poi_fused_avg_pool2d_convolution_28)
        /*0020*/ 	.word	0x00000000


	//----- nvinfo : EIATTR_MIN_STACK_SIZE
	.align		4
.L_5:
        /*0024*/ 	.byte	0x04, 0x12
        /*0026*/ 	.short	(.L_7 - .L_6)
	.align		4
.L_6:
        /*0028*/ 	.word	index@(triton_poi_fused_avg_pool2d_convolution_28)
        /*002c*/ 	.word	0x00000000
.L_7:


//--------------------- .nv.info.triton_poi_fused_avg_pool2d_convolution_28 --------------------------
	.section	.nv.info.triton_poi_fused_avg_pool2d_convolution_28,"",@"SHT_CUDA_INFO"
	.sectionflags	@""
	.align	4


	//----- nvinfo : EIATTR_CUDA_API_VERSION
	.align		4
        /*0000*/ 	.byte	0x04, 0x37
        /*0002*/ 	.short	(.L_9 - .L_8)
.L_8:
        /*0004*/ 	.word	0x0000007c


	//----- nvinfo : EIATTR_KPARAM_INFO
	.align		4
.L_9:
        /*0008*/ 	.byte	0x04, 0x17
        /*000a*/ 	.short	(.L_11 - .L_10)
.L_10:
        /*000c*/ 	.word	0x00000000
        /*0010*/ 	.short	0x0006
        /*0012*/ 	.short	0x002c
        /*0014*/ 	.byte	0x00, 0xf0, 0x11, 0x00


	//----- nvinfo : EIATTR_KPARAM_INFO
	.align		4
.L_11:
        /*0018*/ 	.byte	0x04, 0x17
        /*001a*/ 	.short	(.L_13 - .L_12)
.L_12:
        /*001c*/ 	.word	0x00000000
        /*0020*/ 	.short	0x0005
        /*0022*/ 	.short	0x0028
        /*0024*/ 	.byte	0x00, 0xf0, 0x11, 0x00


	//----- nvinfo : EIATTR_KPARAM_INFO
	.align		4
.L_13:
        /*0028*/ 	.byte	0x04, 0x17
        /*002a*/ 	.short	(.L_15 - .L_14)
.L_14:
        /*002c*/ 	.word	0x00000000
        /*0030*/ 	.short	0x0004
        /*0032*/ 	.short	0x0020
        /*0034*/ 	.byte	0x00, 0xf4, 0x21, 0x00


	//----- nvinfo : EIATTR_KPARAM_INFO
	.align		4
.L_15:
        /*0038*/ 	.byte	0x04, 0x17
        /*003a*/ 	.short	(.L_17 - .L_16)
.L_16:
        /*003c*/ 	.word	0x00000000
        /*0040*/ 	.short	0x0003
        /*0042*/ 	.short	0x0018
        /*0044*/ 	.byte	0x00, 0xf4, 0x21, 0x00


	//----- nvinfo : EIATTR_KPARAM_INFO
	.align		4
.L_17:
        /*0048*/ 	.byte	0x04, 0x17
        /*004a*/ 	.short	(.L_19 - .L_18)
.L_18:
        /*004c*/ 	.word	0x00000000
        /*0050*/ 	.short	0x0002
        /*0052*/ 	.short	0x0010
        /*0054*/ 	.byte	0x00, 0xf4, 0x21, 0x00


	//----- nvinfo : EIATTR_KPARAM_INFO
	.align		4
.L_19:
        /*0058*/ 	.byte	0x04, 0x17
        /*005a*/ 	.short	(.L_21 - .L_20)
.L_20:
        /*005c*/ 	.word	0x00000000
        /*0060*/ 	.short	0x0001
        /*0062*/ 	.short	0x0008
        /*0064*/ 	.byte	0x00, 0xf4, 0x21, 0x00


	//----- nvinfo : EIATTR_KPARAM_INFO
	.align		4
.L_21:
        /*0068*/ 	.byte	0x04, 0x17
        /*006a*/ 	.short	(.L_23 - .L_22)
.L_22:
        /*006c*/ 	.word	0x00000000
        /*0070*/ 	.short	0x0000
        /*0072*/ 	.short	0x0000
        /*0074*/ 	.byte	0x00, 0xf4, 0x21, 0x00


	//----- nvinfo : EIATTR_SPARSE_MMA_MASK
	.align		4
.L_23:
        /*0078*/ 	.byte	0x03, 0x50
        /*007a*/ 	.short	0x0000


	//----- nvinfo : EIATTR_MAXREG_COUNT
	.align		4
        /*007c*/ 	.byte	0x03, 0x1b
        /*007e*/ 	.short	0x00ff


	//----- nvinfo : EIATTR_EXIT_INSTR_OFFSETS
	.align		4
        /*0080*/ 	.byte	0x04, 0x1c
        /*0082*/ 	.short	(.L_25 - .L_24)


	//   ....[0]....
.L_24:
        /*0084*/ 	.word	0x00002670


	//   ....[1]....
        /*0088*/ 	.word	0x000026b0


	//----- nvinfo : EIATTR_REQNTID
	.align		4
.L_25:
        /*008c*/ 	.byte	0x04, 0x10
        /*008e*/ 	.short	(.L_27 - .L_26)
.L_26:
        /*0090*/ 	.word	0x00000080
        /*0094*/ 	.word	0x00000001
        /*0098*/ 	.word	0x00000001


	//----- nvinfo : EIATTR_CBANK_PARAM_SIZE
	.align		4
.L_27:
        /*009c*/ 	.byte	0x03, 0x19
        /*009e*/ 	.short	0x0030


	//----- nvinfo : EIATTR_PARAM_CBANK
	.align		4
        /*00a0*/ 	.byte	0x04, 0x0a
        /*00a2*/ 	.short	(.L_29 - .L_28)
	.align		4
.L_28:
        /*00a4*/ 	.word	index@(.nv.constant0.triton_poi_fused_avg_pool2d_convolution_28)
        /*00a8*/ 	.short	0x0210
        /*00aa*/ 	.short	0x0030


	//----- nvinfo : EIATTR_SW_WAR
	.align		4
.L_29:
        /*00ac*/ 	.byte	0x04, 0x36
        /*00ae*/ 	.short	(.L_31 - .L_30)
.L_30:
        /*00b0*/ 	.word	0x00000008
.L_31:


//--------------------- .nv.callgraph             --------------------------
	.section	.nv.callgraph,"",@"SHT_CUDA_CALLGRAPH"
	.align	4
	.sectionentsize	8
	.align		4
        /*0000*/ 	.word	0x00000000
	.align		4
        /*0004*/ 	.word	0xffffffff
	.align		4
        /*0008*/ 	.word	0x00000000
	.align		4
        /*000c*/ 	.word	0xfffffffe
	.align		4
        /*0010*/ 	.word	0x00000000
	.align		4
        /*0014*/ 	.word	0xfffffffd
	.align		4
        /*0018*/ 	.word	0x00000000
	.align		4
        /*001c*/ 	.word	0xfffffffc


//--------------------- .text.triton_poi_fused_avg_pool2d_convolution_28 --------------------------
	.section	.text.triton_poi_fused_avg_pool2d_convolution_28,"ax",@progbits
	.sectionflags	@"SHF_BARRIERS=1"
	.align	128
        .global         triton_poi_fused_avg_pool2d_convolution_28
        .type           triton_poi_fused_avg_pool2d_convolution_28,@function
        .size           triton_poi_fused_avg_pool2d_convolution_28,(.L_x_1 - triton_poi_fused_avg_pool2d_convolution_28)
        .other          triton_poi_fused_avg_pool2d_convolution_28,@"STO_CUDA_ENTRY STV_DEFAULT"
triton_poi_fused_avg_pool2d_convolution_28:
.text.triton_poi_fused_avg_pool2d_convolution_28:
[----:B------:R-:W0:Y:S01]  /*0000*/  LDC R1, c[0x0][0x28] ;  /* 0x00000a00ff017b82 */ /* 0x000e220000000800 */
[----:B------:R-:W1:Y:S07]  /*0010*/  S2R R6, SR_CTAID.X ;  /* 0x0000000000067919 */ /* 0x000e6e0000002500 */
[----:B------:R-:W2:Y:S01]  /*0020*/  LDC.64 R22, c[0x0][0x210] ;  /* 0x00008400ff167b82 */ /* 0x000ea20000000a00 */
[----:B------:R-:W-:Y:S01]  /*0030*/  CS2R R36, SRZ ;  /* 0x0000000000247805 */ /* 0x000fe2000001ff00 */
[----:B------:R-:W-:Y:S01]  /*0040*/  ULDC.64 UR6, c[0x0][0x208] ;  /* 0x0000820000067ab9 */ /* 0x000fe20000000a00 */
[----:B------:R-:W3:Y:S01]  /*0050*/  S2R R11, SR_TID.X ;  /* 0x00000000000b7919 */ /* 0x000ee20000002100 */
[----:B------:R-:W4:Y:S01]  /*0060*/  S2R R7, SR_CTAID.Y ;  /* 0x0000000000077919 */ /* 0x000f220000002600 */
[----:B-1----:R-:W-:-:S04]  /*0070*/  SHF.L.U32 R6, R6, 0x5, RZ ;  /* 0x0000000506067819 */ /* 0x002fc800000006ff */
[----:B---3--:R-:W-:Y:S02]  /*0080*/  LOP3.LUT R13, R6, 0x1f, R11, 0xf8, !PT ;  /* 0x0000001f060d7812 */ /* 0x008fe400078ef80b */
[----:B----4-:R-:W-:-:S03]  /*0090*/  SHF.L.U32 R7, R7, 0x5, RZ ;  /* 0x0000000507077819 */ /* 0x010fc600000006ff */
[----:B------:R-:W-:Y:S01]  /*00a0*/  IMAD.HI R3, R13, 0x78787879, RZ ;  /* 0x787878790d037827 */ /* 0x000fe200078e02ff */
[----:B------:R-:W-:-:S03]  /*00b0*/  IADD3 R43, R13, -0x12, RZ ;  /* 0xffffffee0d2b7810 */ /* 0x000fc60007ffe0ff */
[----:B------:R-:W-:Y:S01]  /*00c0*/  VIADD R17, R13, 0xffffffef ;  /* 0xffffffef0d117836 */ /* 0x000fe20000000000 */
[----:B------:R-:W-:-:S04]  /*00d0*/  SHF.R.U32.HI R0, RZ, 0x1f, R3 ;  /* 0x0000001fff007819 */ /* 0x000fc80000011603 */
[----:B------:R-:W-:Y:S02]  /*00e0*/  LEA.HI.SX32 R3, R3, R0, 0x1d ;  /* 0x0000000003037211 */ /* 0x000fe400078feaff */
[----:B------:R-:W-:-:S03]  /*00f0*/  SHF.R.U32.HI R0, RZ, 0x5, R11 ;  /* 0x00000005ff007819 */ /* 0x000fc6000001160b */
[----:B------:R-:W-:Y:S01]  /*0100*/  IMAD R34, R3, -0x11, R13 ;  /* 0xffffffef03227824 */ /* 0x000fe200078e020d */
[----:B------:R-:W-:-:S04]  /*0110*/  SGXT.U32 R0, R0, 0x2 ;  /* 0x000000020000781a */ /* 0x000fc80000000000 */
[----:B------:R-:W-:Y:S02]  /*0120*/  LOP3.LUT R9, R7, R0, RZ, 0xfc, !PT ;  /* 0x0000000007097212 */ /* 0x000fe400078efcff */
[C---:B------:R-:W-:Y:S02]  /*0130*/  ISETP.GT.AND P2, PT, R34.reuse, RZ, PT ;  /* 0x000000ff2200720c */ /* 0x040fe40003f44270 */
[----:B------:R-:W-:Y:S01]  /*0140*/  ISETP.GT.AND P1, PT, R34, -0x1, PT ;  /* 0xffffffff2200780c */ /* 0x000fe20003f24270 */
[----:B------:R-:W-:Y:S01]  /*0150*/  IMAD R8, R9, 0x121, RZ ;  /* 0x0000012109087824 */ /* 0x000fe200078e02ff */
[----:B------:R-:W-:Y:S01]  /*0160*/  ISETP.LT.U32.AND P5, PT, R17, 0x110, P2 ;  /* 0x000001101100780c */ /* 0x000fe200017a1070 */
[----:B------:R-:W-:Y:S01]  /*0170*/  IMAD R5, R9, 0x121, R43 ;  /* 0x0000012109057824 */ /* 0x000fe200078e022b */
[----:B------:R-:W-:Y:S02]  /*0180*/  ISETP.LT.U32.AND P6, PT, R17, 0x110, P1 ;  /* 0x000001101100780c */ /* 0x000fe40000fc1070 */
[----:B------:R-:W-:Y:S01]  /*0190*/  IADD3 R12, R8, 0x484, RZ ;  /* 0x00000484080c7810 */ /* 0x000fe20007ffe0ff */
[----:B--2---:R-:W-:Y:S01]  /*01a0*/  IMAD.WIDE R4, R5, 0x4, R22 ;  /* 0x0000000405047825 */ /* 0x004fe200078e0216 */
[----:B------:R-:W-:-:S03]  /*01b0*/  HFMA2.MMA R42, -RZ, RZ, 0, 0 ;  /* 0x00000000ff2a7435 */ /* 0x000fc600000001ff */
[----:B------:R-:W-:Y:S02]  /*01c0*/  IMAD.IADD R15, R12, 0x1, R43 ;  /* 0x000000010c0f7824 */ /* 0x000fe400078e022b */
[----:B------:R-:W-:Y:S01]  /*01d0*/  IMAD R25, R9, 0x121, R17 ;  /* 0x0000012109197824 */ /* 0x000fe200078e0211 */
[----:B------:R-:W-:Y:S01]  /*01e0*/  IADD3 R29, R12, R17, RZ ;  /* 0x000000110c1d7210 */ /* 0x000fe20007ffe0ff */
[C---:B------:R-:W-:Y:S01]  /*01f0*/  VIADD R2, R8.reuse, 0x908 ;  /* 0x0000090808027836 */ /* 0x040fe20000000000 */
[----:B------:R1:W2:Y:S01]  /*0200*/  @P5 LDG.E.EL R37, desc[UR6][R4.64] ;  /* 0x0000000604255981 */ /* 0x0002a2000c2e1900 */
[--C-:B------:R-:W-:Y:S01]  /*0210*/  IMAD.WIDE R14, R15, 0x4, R22.reuse ;  /* 0x000000040f0e7825 */ /* 0x100fe200078e0216 */
[----:B------:R-:W-:Y:S02]  /*0220*/  CS2R R38, SRZ ;  /* 0x0000000000267805 */ /* 0x000fe4000001ff00 */
[----:B------:R-:W-:Y:S01]  /*0230*/  CS2R R32, SRZ ;  /* 0x0000000000207805 */ /* 0x000fe2000001ff00 */
[--C-:B------:R-:W-:Y:S01]  /*0240*/  IMAD.WIDE R24, R25, 0x4, R22.reuse ;  /* 0x0000000419187825 */ /* 0x100fe200078e0216 */
[----:B------:R-:W-:Y:S01]  /*0250*/  IADD3 R21, R2, R43, RZ ;  /* 0x0000002b02157210 */ /* 0x000fe20007ffe0ff */
[----:B------:R3:W4:Y:S02]  /*0260*/  @P5 LDG.E.EL R42, desc[UR6][R14.64] ;  /* 0x000000060e2a5981 */ /* 0x000724000c2e1900 */
[----:B------:R-:W-:Y:S01]  /*0270*/  IMAD.WIDE R28, R29, 0x4, R22 ;  /* 0x000000041d1c7825 */ /* 0x000fe200078e0216 */
[----:B------:R-:W-:Y:S01]  /*0280*/  IADD3 R31, R2, R17, RZ ;  /* 0x00000011021f7210 */ /* 0x000fe20007ffe0ff */
[----:B------:R5:W4:Y:S02]  /*0290*/  @P6 LDG.E.EL R39, desc[UR6][R24.64] ;  /* 0x0000000618276981 */ /* 0x000b24000c2e1900 */
[----:B-1----:R-:W-:Y:S01]  /*02a0*/  VIADD R5, R8, 0xd8c ;  /* 0x00000d8c08057836 */ /* 0x002fe20000000000 */
[----:B------:R-:W-:-:S02]  /*02b0*/  CS2R R18, SRZ ;  /* 0x0000000000127805 */ /* 0x000fc4000001ff00 */
[----:B------:R-:W-:Y:S01]  /*02c0*/  CS2R R26, SRZ ;  /* 0x00000000001a7805 */ /* 0x000fe2000001ff00 */
[--C-:B------:R-:W-:Y:S01]  /*02d0*/  IMAD.WIDE R20, R21, 0x4, R22.reuse ;  /* 0x0000000415147825 */ /* 0x100fe200078e0216 */
[----:B------:R1:W4:Y:S01]  /*02e0*/  @P6 LDG.E.EL R33, desc[UR6][R28.64] ;  /* 0x000000061c216981 */ /* 0x000322000c2e1900 */
[----:B---3--:R-:W-:Y:S02]  /*02f0*/  IADD3 R15, R5, R43, RZ ;  /* 0x0000002b050f7210 */ /* 0x008fe40007ffe0ff */
[--C-:B------:R-:W-:Y:S01]  /*0300*/  IMAD.WIDE R30, R31, 0x4, R22.reuse ;  /* 0x000000041f1e7825 */ /* 0x100fe200078e0216 */
[----:B-----5:R-:W-:Y:S01]  /*0310*/  IADD3 R25, R5, R17, RZ ;  /* 0x0000001105197210 */ /* 0x020fe20007ffe0ff */
[----:B------:R-:W3:Y:S01]  /*0320*/  @P5 LDG.E.EL R19, desc[UR6][R20.64] ;  /* 0x0000000614135981 */ /* 0x000ee2000c2e1900 */
[----:B------:R-:W-:Y:S01]  /*0330*/  IADD3 R4, R8, 0x1694, RZ ;  /* 0x0000169408047810 */ /* 0x000fe20007ffe0ff */
[----:B------:R-:W-:Y:S02]  /*0340*/  IMAD.MOV.U32 R35, RZ, RZ, RZ ;  /* 0x000000ffff237224 */ /* 0x000fe400078e00ff */
[----:B------:R5:W3:Y:S01]  /*0350*/  @P6 LDG.E.EL R27, desc[UR6][R30.64] ;  /* 0x000000061e1b6981 */ /* 0x000ae2000c2e1900 */
[----:B-1----:R-:W-:-:S04]  /*0360*/  IMAD.WIDE R28, R15, 0x4, R22 ;  /* 0x000000040f1c7825 */ /* 0x002fc800078e0216 */
[----:B------:R-:W-:Y:S01]  /*0370*/  IMAD.WIDE R24, R25, 0x4, R22 ;  /* 0x0000000419187825 */ /* 0x000fe200078e0216 */
[----:B------:R1:W3:Y:S01]  /*0380*/  @P5 LDG.E.EL R36, desc[UR6][R28.64] ;  /* 0x000000061c245981 */ /* 0x0002e2000c2e1900 */
[----:B------:R-:W-:Y:S02]  /*0390*/  CS2R R40, SRZ ;  /* 0x0000000000287805 */ /* 0x000fe4000001ff00 */
[----:B0----5:R-:W-:Y:S01]  /*03a0*/  IMAD.IADD R31, R4, 0x1, R43 ;  /* 0x00000001041f7824 */ /* 0x021fe200078e022b */
[----:B------:R0:W5:Y:S01]  /*03b0*/  @P6 LDG.E.EL R35, desc[UR6][R24.64] ;  /* 0x0000000618236981 */ /* 0x000162000c2e1900 */
[----:B-1----:R-:W-:Y:S02]  /*03c0*/  IADD3 R29, R4, R17, RZ ;  /* 0x00000011041d7210 */ /* 0x002fe40007ffe0ff */
[----:B------:R-:W-:-:S04]  /*03d0*/  IMAD.WIDE R30, R31, 0x4, R22 ;  /* 0x000000041f1e7825 */ /* 0x000fc800078e0216 */
[----:B------:R-:W-:Y:S01]  /*03e0*/  IMAD.WIDE R28, R29, 0x4, R22 ;  /* 0x000000041d1c7825 */ /* 0x000fe200078e0216 */
[----:B------:R-:W5:Y:S04]  /*03f0*/  @P5 LDG.E.EL R26, desc[UR6][R30.64] ;  /* 0x000000061e1a5981 */ /* 0x000f68000c2e1900 */
[----:B------:R-:W5:Y:S01]  /*0400*/  @P6 LDG.E.EL R41, desc[UR6][R28.64] ;  /* 0x000000061c296981 */ /* 0x000f62000c2e1900 */
[----:B------:R-:W-:Y:S02]  /*0410*/  IADD3 R10, R8, 0x1210, RZ ;  /* 0x00001210080a7810 */ /* 0x000fe40007ffe0ff */
[----:B------:R-:W-:-:S03]  /*0420*/  MOV R16, RZ ;  /* 0x000000ff00107202 */ /* 0x000fc60000000f00 */
[----:B------:R-:W-:Y:S01]  /*0430*/  IMAD.IADD R15, R10, 0x1, R17 ;  /* 0x000000010a0f7824 */ /* 0x000fe200078e0211 */
[----:B------:R-:W-:-:S03]  /*0440*/  IADD3 R21, R10, R43, RZ ;  /* 0x0000002b0a157210 */ /* 0x000fc60007ffe0ff */
[----:B------:R-:W-:Y:S01]  /*0450*/  IMAD.WIDE R14, R15, 0x4, R22 ;  /* 0x000000040f0e7825 */ /* 0x000fe200078e0216 */
[----:B------:R-:W-:-:S03]  /*0460*/  IADD3 R0, R8, 0x1b18, RZ ;  /* 0x00001b1808007810 */ /* 0x000fc60007ffe0ff */
[----:B------:R-:W-:Y:S01]  /*0470*/  IMAD.WIDE R20, R21, 0x4, R22 ;  /* 0x0000000415147825 */ /* 0x000fe200078e0216 */
[----:B------:R1:W5:Y:S03]  /*0480*/  @P6 LDG.E.EL R16, desc[UR6][R14.64] ;  /* 0x000000060e106981 */ /* 0x000366000c2e1900 */
[----:B0-----:R-:W-:Y:S01]  /*0490*/  IMAD.IADD R25, R0, 0x1, R43 ;  /* 0x0000000100197824 */ /* 0x001fe200078e022b */
[----:B------:R0:W5:Y:S01]  /*04a0*/  @P5 LDG.E.EL R38, desc[UR6][R20.64] ;  /* 0x0000000614265981 */ /* 0x000162000c2e1900 */
[----:B-1----:R-:W-:Y:S02]  /*04b0*/  VIADD R14, R8, 0x1f9c ;  /* 0x00001f9c080e7836 */ /* 0x002fe40000000000 */
[----:B------:R-:W-:Y:S01]  /*04c0*/  VIADD R8, R34, 0x1 ;  /* 0x0000000122087836 */ /* 0x000fe20000000000 */
[----:B------:R-:W-:Y:S01]  /*04d0*/  HFMA2.MMA R15, -RZ, RZ, 0, 0 ;  /* 0x00000000ff0f7435 */ /* 0x000fe200000001ff */
[----:B0-----:R-:W-:-:S02]  /*04e0*/  IADD3 R21, R0, R17, RZ ;  /* 0x0000001100157210 */ /* 0x001fc40007ffe0ff */
[----:B------:R-:W-:Y:S02]  /*04f0*/  IADD3 R45, R14, R43, RZ ;  /* 0x0000002b0e2d7210 */ /* 0x000fe40007ffe0ff */
[----:B------:R-:W-:Y:S02]  /*0500*/  IADD3 R31, R14, R17, RZ ;  /* 0x000000110e1f7210 */ /* 0x000fe40007ffe0ff */
[----:B------:R-:W-:Y:S01]  /*0510*/  ISETP.GE.U32.AND P0, PT, R8, 0x11, PT ;  /* 0x000000110800780c */ /* 0x000fe20003f06070 */
[--C-:B------:R-:W-:Y:S01]  /*0520*/  IMAD.WIDE R24, R25, 0x4, R22.reuse ;  /* 0x0000000419187825 */ /* 0x100fe200078e0216 */
[----:B------:R-:W-:Y:S02]  /*0530*/  IADD3 R43, R13, -0x10, RZ ;  /* 0xfffffff00d2b7810 */ /* 0x000fe40007ffe0ff */
[----:B------:R-:W-:Y:S02]  /*0540*/  CS2R R28, SRZ ;  /* 0x00000000001c7805 */ /* 0x000fe4000001ff00 */
[----:B------:R-:W-:Y:S01]  /*0550*/  ISETP.LT.U32.AND P3, PT, R17, 0x110, !P0 ;  /* 0x000001101100780c */ /* 0x000fe20004761070 */
[--C-:B------:R-:W-:Y:S01]  /*0560*/  IMAD.WIDE R20, R21, 0x4, R22.reuse ;  /* 0x0000000415147825 */ /* 0x100fe200078e0216 */
[----:B------:R0:W5:Y:S03]  /*0570*/  @P5 LDG.E.EL R40, desc[UR6][R24.64] ;  /* 0x0000000618285981 */ /* 0x000166000c2e1900 */
[--C-:B------:R-:W-:Y:S01]  /*0580*/  IMAD.WIDE R44, R45, 0x4, R22.reuse ;  /* 0x000000042d2c7825 */ /* 0x100fe200078e0216 */
[----:B------:R1:W5:Y:S03]  /*0590*/  @P6 LDG.E.EL R15, desc[UR6][R20.64] ;  /* 0x00000006140f6981 */ /* 0x000366000c2e1900 */
[----:B------:R-:W-:Y:S01]  /*05a0*/  IMAD.WIDE R30, R31, 0x4, R22 ;  /* 0x000000041f1e7825 */ /* 0x000fe200078e0216 */
[----:B------:R1:W5:Y:S03]  /*05b0*/  @P5 LDG.E.EL R28, desc[UR6][R44.64] ;  /* 0x000000062c1c5981 */ /* 0x000366000c2e1900 */
[----:B0-----:R-:W-:Y:S01]  /*05c0*/  IMAD R25, R9, 0x121, R43 ;  /* 0x0000012109197824 */ /* 0x001fe200078e022b */
[----:B------:R0:W5:Y:S01]  /*05d0*/  @P6 LDG.E.EL R18, desc[UR6][R30.64] ;  /* 0x000000061e126981 */ /* 0x000162000c2e1900 */
[----:B-1----:R-:W-:-:S02]  /*05e0*/  IADD3 R21, R12, R43, RZ ;  /* 0x0000002b0c157210 */ /* 0x002fc40007ffe0ff */
[----:B------:R-:W-:-:S04]  /*05f0*/  IMAD.WIDE R24, R25, 0x4, R22 ;  /* 0x0000000419187825 */ /* 0x000fc800078e0216 */
[----:B------:R-:W-:Y:S01]  /*0600*/  IMAD.MOV.U32 R17, RZ, RZ, RZ ;  /* 0x000000ffff117224 */ /* 0x000fe200078e00ff */
[----:B------:R1:W5:Y:S01]  /*0610*/  @P3 LDG.E.EL R29, desc[UR6][R24.64] ;  /* 0x00000006181d3981 */ /* 0x000362000c2e1900 */
[----:B------:R-:W-:Y:S01]  /*0620*/  IMAD.WIDE R20, R21, 0x4, R22 ;  /* 0x0000000415147825 */ /* 0x000fe200078e0216 */
[----:B------:R-:W-:-:S03]  /*0630*/  IADD3 R45, R2, R43, RZ ;  /* 0x0000002b022d7210 */ /* 0x000fc60007ffe0ff */
[----:B0-----:R-:W-:Y:S01]  /*0640*/  IMAD.IADD R31, R5, 0x1, R43 ;  /* 0x00000001051f7824 */ /* 0x001fe200078e022b */
[----:B------:R0:W5:Y:S01]  /*0650*/  @P3 LDG.E.EL R17, desc[UR6][R20.64] ;  /* 0x0000000614113981 */ /* 0x000162000c2e1900 */
[----:B-1----:R-:W-:Y:S01]  /*0660*/  IADD3 R25, R10, R43, RZ ;  /* 0x0000002b0a197210 */ /* 0x002fe20007ffe0ff */
[----:B------:R-:W-:Y:S01]  /*0670*/  IMAD.WIDE R44, R45, 0x4, R22 ;  /* 0x000000042d2c7825 */ /* 0x000fe200078e0216 */
[----:B------:R-:W-:-:S03]  /*0680*/  MOV R8, RZ ;  /* 0x000000ff00087202 */ /* 0x000fc60000000f00 */
[--C-:B0-----:R-:W-:Y:S01]  /*0690*/  IMAD.WIDE R20, R31, 0x4, R22.reuse ;  /* 0x000000041f147825 */ /* 0x101fe200078e0216 */
[----:B------:R-:W-:Y:S02]  /*06a0*/  CS2R R30, SRZ ;  /* 0x00000000001e7805 */ /* 0x000fe4000001ff00 */
[----:B------:R0:W5:Y:S01]  /*06b0*/  @P3 LDG.E.EL R8, desc[UR6][R44.64] ;  /* 0x000000062c083981 */ /* 0x000162000c2e1900 */
[----:B------:R-:W-:-:S03]  /*06c0*/  IMAD.WIDE R24, R25, 0x4, R22 ;  /* 0x0000000419187825 */ /* 0x000fc600078e0216 */
[----:B------:R-:W5:Y:S04]  /*06d0*/  @P3 LDG.E.EL R32, desc[UR6][R20.64] ;  /* 0x0000000614203981 */ /* 0x000f68000c2e1900 */
[----:B------:R1:W5:Y:S01]  /*06e0*/  @P3 LDG.E.EL R31, desc[UR6][R24.64] ;  /* 0x00000006181f3981 */ /* 0x000362000c2e1900 */
[----:B0-----:R-:W-:Y:S01]  /*06f0*/  IMAD.IADD R45, R0, 0x1, R43 ;  /* 0x00000001002d7824 */ /* 0x001fe200078e022b */
[----:B-1----:R-:W-:Y:S02]  /*0700*/  IADD3 R25, R4, R43, RZ ;  /* 0x0000002b04197210 */ /* 0x002fe40007ffe0ff */
[----:B------:R-:W-:-:S03]  /*0710*/  IADD3 R43, R14, R43, RZ ;  /* 0x0000002b0e2b7210 */ /* 0x000fc60007ffe0ff */
[----:B------:R-:W-:Y:S01]  /*0720*/  IMAD.WIDE R24, R25, 0x4, R22 ;  /* 0x0000000419187825 */ /* 0x000fe200078e0216 */
[----:B------:R-:W-:-:S04]  /*0730*/  CS2R R20, SRZ ;  /* 0x0000000000147805 */ /* 0x000fc8000001ff00 */
[----:B------:R0:W5:Y:S01]  /*0740*/  @P3 LDG.E.EL R30, desc[UR6][R24.64] ;  /* 0x00000006181e3981 */ /* 0x000162000c2e1900 */
[----:B------:R-:W-:-:S05]  /*0750*/  IMAD.WIDE R44, R45, 0x4, R22 ;  /* 0x000000042d2c7825 */ /* 0x000fca00078e0216 */
[----:B------:R1:W5:Y:S01]  /*0760*/  @P3 LDG.E.EL R21, desc[UR6][R44.64] ;  /* 0x000000062c153981 */ /* 0x000362000c2e1900 */
[----:B0-----:R-:W-:-:S05]  /*0770*/  IMAD.WIDE R24, R43, 0x4, R22 ;  /* 0x000000042b187825 */ /* 0x001fca00078e0216 */
[----:B------:R0:W5:Y:S01]  /*0780*/  @P3 LDG.E.EL R20, desc[UR6][R24.64] ;  /* 0x0000000618143981 */ /* 0x000162000c2e1900 */
[----:B--2---:R-:W-:Y:S02]  /*0790*/  SEL R37, R37, RZ, P5 ;  /* 0x000000ff25257207 */ /* 0x004fe40002800000 */
[----:B----4-:R-:W-:Y:S02]  /*07a0*/  SEL R43, R42, RZ, P5 ;  /* 0x000000ff2a2b7207 */ /* 0x010fe40002800000 */
[----:B------:R-:W-:-:S05]  /*07b0*/  SEL R42, R39, RZ, P6 ;  /* 0x000000ff272a7207 */ /* 0x000fca0003000000 */
[----:B------:R-:W-:Y:S01]  /*07c0*/  FADD R42, R37, R42 ;  /* 0x0000002a252a7221 */ /* 0x000fe20000000000 */
[----:B------:R-:W-:Y:S02]  /*07d0*/  SEL R33, R33, RZ, P6 ;  /* 0x000000ff21217207 */ /* 0x000fe40003000000 */
[----:B------:R-:W-:Y:S02]  /*07e0*/  IADD3 R37, R13, 0x10, RZ ;  /* 0x000000100d257810 */ /* 0x000fe40007ffe0ff */
[----:B---3--:R-:W-:Y:S02]  /*07f0*/  SEL R19, R19, RZ, P5 ;  /* 0x000000ff13137207 */ /* 0x008fe40002800000 */
[----:B-1----:R-:W-:Y:S01]  /*0800*/  SEL R44, R27, RZ, P6 ;  /* 0x000000ff1b2c7207 */ /* 0x002fe20003000000 */
[----:B------:R-:W-:Y:S01]  /*0810*/  VIADD R27, R13, 0xffffffff ;  /* 0xffffffff0d1b7836 */ /* 0x000fe20000000000 */
[----:B------:R-:W-:Y:S01]  /*0820*/  ISETP.LT.U32.AND P4, PT, R37, 0x131, P2 ;  /* 0x000001312500780c */ /* 0x000fe20001781070 */
[----:B------:R-:W-:-:S02]  /*0830*/  FADD R39, R43, R33 ;  /* 0x000000212b277221 */ /* 0x000fc40000000000 */
[----:B------:R-:W-:Y:S01]  /*0840*/  FADD R33, R19, R44 ;  /* 0x0000002c13217221 */ /* 0x000fe20000000000 */
[----:B------:R-:W-:Y:S01]  /*0850*/  HFMA2.MMA R19, -RZ, RZ, 0, 0 ;  /* 0x00000000ff137435 */ /* 0x000fe200000001ff */
[----:B------:R-:W-:Y:S01]  /*0860*/  IMAD R45, R9, 0x121, R27 ;  /* 0x00000121092d7824 */ /* 0x000fe200078e021b */
[----:B------:R-:W-:Y:S02]  /*0870*/  SEL R36, R36, RZ, P5 ;  /* 0x000000ff24247207 */ /* 0x000fe40002800000 */
[----:B-----5:R-:W-:Y:S02]  /*0880*/  SEL R35, R35, RZ, P6 ;  /* 0x000000ff23237207 */ /* 0x020fe40003000000 */
[----:B0-----:R-:W-:Y:S01]  /*0890*/  IADD3 R25, R12, R27, RZ ;  /* 0x0000001b0c197210 */ /* 0x001fe20007ffe0ff */
[----:B------:R-:W-:-:S04]  /*08a0*/  IMAD.WIDE R44, R45, 0x4, R22 ;  /* 0x000000042d2c7825 */ /* 0x000fc800078e0216 */
[----:B------:R-:W-:Y:S01]  /*08b0*/  FADD R36, R36, R35 ;  /* 0x0000002324247221 */ /* 0x000fe20000000000 */
[----:B------:R-:W-:Y:S01]  /*08c0*/  IMAD.MOV.U32 R35, RZ, RZ, RZ ;  /* 0x000000ffff237224 */ /* 0x000fe200078e00ff */
[----:B------:R-:W2:Y:S01]  /*08d0*/  @P4 LDG.E.EL R19, desc[UR6][R44.64] ;  /* 0x000000062c134981 */ /* 0x000ea2000c2e1900 */
[----:B------:R-:W-:Y:S01]  /*08e0*/  IMAD.WIDE R24, R25, 0x4, R22 ;  /* 0x0000000419187825 */ /* 0x000fe200078e0216 */
[----:B------:R-:W-:-:S04]  /*08f0*/  SEL R26, R26, RZ, P5 ;  /* 0x000000ff1a1a7207 */ /* 0x000fc80002800000 */
[----:B------:R0:W3:Y:S01]  /*0900*/  @P4 LDG.E.EL R35, desc[UR6][R24.64] ;  /* 0x0000000618234981 */ /* 0x0000e2000c2e1900 */
[----:B------:R-:W-:-:S05]  /*0910*/  SEL R41, R41, RZ, P6 ;  /* 0x000000ff29297207 */ /* 0x000fca0003000000 */
[----:B------:R-:W-:Y:S01]  /*0920*/  FADD R41, R26, R41 ;  /* 0x000000291a297221 */ /* 0x000fe20000000000 */
[----:B------:R-:W-:Y:S01]  /*0930*/  HFMA2.MMA R26, -RZ, RZ, 0, 0 ;  /* 0x00000000ff1a7435 */ /* 0x000fe200000001ff */
[----:B0-----:R-:W-:-:S04]  /*0940*/  IMAD.IADD R25, R5, 0x1, R27 ;  /* 0x0000000105197824 */ /* 0x001fc800078e021b */
[----:B------:R-:W-:-:S05]  /*0950*/  IMAD.WIDE R24, R25, 0x4, R22 ;  /* 0x0000000419187825 */ /* 0x000fca00078e0216 */
[----:B------:R0:W4:Y:S01]  /*0960*/  @P4 LDG.E.EL R26, desc[UR6][R24.64] ;  /* 0x00000006181a4981 */ /* 0x000122000c2e1900 */
[----:B------:R-:W-:Y:S02]  /*0970*/  IADD3 R45, R2, R27, RZ ;  /* 0x0000001b022d7210 */ /* 0x000fe40007ffe0ff */
[----:B------:R-:W-:Y:S02]  /*0980*/  SEL R43, R16, RZ, P6 ;  /* 0x000000ff102b7207 */ /* 0x000fe40003000000 */
[----:B------:R-:W-:Y:S01]  /*0990*/  MOV R16, RZ ;  /* 0x000000ff00107202 */ /* 0x000fe20000000f00 */
[----:B------:R-:W-:Y:S01]  /*09a0*/  IMAD.WIDE R44, R45, 0x4, R22 ;  /* 0x000000042d2c7825 */ /* 0x000fe200078e0216 */
[----:B------:R-:W-:-:S04]  /*09b0*/  SEL R38, R38, RZ, P5 ;  /* 0x000000ff26267207 */ /* 0x000fc80002800000 */
[----:B------:R1:W5:Y:S01]  /*09c0*/  @P4 LDG.E.EL R16, desc[UR6][R44.64] ;  /* 0x000000062c104981 */ /* 0x000362000c2e1900 */
[----:B0-----:R-:W-:Y:S01]  /*09d0*/  IADD3 R25, R4, R27, RZ ;  /* 0x0000001b04197210 */ /* 0x001fe20007ffe0ff */
[----:B------:R-:W-:Y:S01]  /*09e0*/  FADD R38, R38, R43 ;  /* 0x0000002b26267221 */ /* 0x000fe20000000000 */
[----:B-1----:R-:W-:Y:S02]  /*09f0*/  IADD3 R45, R10, R27, RZ ;  /* 0x0000001b0a2d7210 */ /* 0x002fe40007ffe0ff */
[----:B------:R-:W-:Y:S02]  /*0a00*/  SEL R40, R40, RZ, P5 ;  /* 0x000000ff28287207 */ /* 0x000fe40002800000 */
[----:B------:R-:W-:Y:S02]  /*0a10*/  SEL R15, R15, RZ, P6 ;  /* 0x000000ff0f0f7207 */ /* 0x000fe40003000000 */
[----:B------:R-:W-:Y:S02]  /*0a20*/  SEL R28, R28, RZ, P5 ;  /* 0x000000ff1c1c7207 */ /* 0x000fe40002800000 */
[----:B------:R-:W-:Y:S01]  /*0a30*/  SEL R18, R18, RZ, P6 ;  /* 0x000000ff12127207 */ /* 0x000fe20003000000 */
[----:B------:R-:W-:Y:S01]  /*0a40*/  FADD R43, R40, R15 ;  /* 0x0000000f282b7221 */ /* 0x000fe20000000000 */
[----:B------:R-:W-:-:S02]  /*0a50*/  IMAD.MOV.U32 R15, RZ, RZ, RZ ;  /* 0x000000ffff0f7224 */ /* 0x000fc400078e00ff */
[----:B------:R-:W-:-:S04]  /*0a60*/  IMAD.WIDE R44, R45, 0x4, R22 ;  /* 0x000000042d2c7825 */ /* 0x000fc800078e0216 */
[----:B------:R-:W-:Y:S01]  /*0a70*/  FADD R28, R28, R18 ;  /* 0x000000121c1c7221 */ /* 0x000fe20000000000 */
[----:B------:R-:W-:Y:S01]  /*0a80*/  MOV R18, RZ ;  /* 0x000000ff00127202 */ /* 0x000fe20000000f00 */
[----:B------:R-:W-:Y:S01]  /*0a90*/  IMAD.WIDE R24, R25, 0x4, R22 ;  /* 0x0000000419187825 */ /* 0x000fe200078e0216 */
[----:B------:R-:W-:Y:S01]  /*0aa0*/  SEL R29, R29, RZ, P3 ;  /* 0x000000ff1d1d7207 */ /* 0x000fe20001800000 */
[----:B------:R0:W3:Y:S02]  /*0ab0*/  @P4 LDG.E.EL R15, desc[UR6][R44.64] ;  /* 0x000000062c0f4981 */ /* 0x0000e4000c2e1900 */
[----:B------:R-:W-:Y:S02]  /*0ac0*/  IMAD.IADD R40, R0, 0x1, R27 ;  /* 0x0000000100287824 */ /* 0x000fe400078e021b */
[----:B------:R1:W3:Y:S01]  /*0ad0*/  @P4 LDG.E.EL R18, desc[UR6][R24.64] ;  /* 0x0000000618124981 */ /* 0x0002e2000c2e1900 */
[----:B------:R-:W-:Y:S01]  /*0ae0*/  FADD R42, R42, R29 ;  /* 0x0000001d2a2a7221 */ /* 0x000fe20000000000 */
[----:B------:R-:W-:Y:S01]  /*0af0*/  HFMA2.MMA R29, -RZ, RZ, 0, 0 ;  /* 0x00000000ff1d7435 */ /* 0x000fe200000001ff */
[----:B0-----:R-:W-:Y:S01]  /*0b00*/  IADD3 R45, R14, R27, RZ ;  /* 0x0000001b0e2d7210 */ /* 0x001fe20007ffe0ff */
[----:B------:R-:W-:-:S02]  /*0b10*/  IMAD.MOV.U32 R27, RZ, RZ, RZ ;  /* 0x000000ffff1b7224 */ /* 0x000fc400078e00ff */
[----:B-1----:R-:W-:Y:S01]  /*0b20*/  IMAD.WIDE R24, R40, 0x4, R22 ;  /* 0x0000000428187825 */ /* 0x002fe200078e0216 */
[----:B------:R-:W-:-:S03]  /*0b30*/  SEL R40, R17, RZ, P3 ;  /* 0x000000ff11287207 */ /* 0x000fc60001800000 */
[----:B------:R-:W-:Y:S01]  /*0b40*/  IMAD.WIDE R44, R45, 0x4, R22 ;  /* 0x000000042d2c7825 */ /* 0x000fe200078e0216 */
[----:B------:R-:W-:-:S03]  /*0b50*/  ISETP.GE.AND P6, PT, R13, 0x121, PT ;  /* 0x000001210d00780c */ /* 0x000fc60003fc6270 */
[----:B------:R-:W-:Y:S01]  /*0b60*/  FADD R17, R39, R40 ;  /* 0x0000002827117221 */ /* 0x000fe20000000000 */
[----:B------:R-:W-:Y:S01]  /*0b70*/  ISETP.LT.U32.AND P5, PT, R37, 0x131, P1 ;  /* 0x000001312500780c */ /* 0x000fe20000fa1070 */
[----:B------:R0:W3:Y:S01]  /*0b80*/  @P4 LDG.E.EL R29, desc[UR6][R24.64] ;  /* 0x00000006181d4981 */ /* 0x0000e2000c2e1900 */
[----:B------:R-:W-:Y:S02]  /*0b90*/  SEL R8, R8, RZ, P3 ;  /* 0x000000ff08087207 */ /* 0x000fe40001800000 */
[----:B------:R-:W-:Y:S01]  /*0ba0*/  IADD3 R39, R13, R0, RZ ;  /* 0x000000000d277210 */ /* 0x000fe20007ffe0ff */
[----:B------:R1:W3:Y:S02]  /*0bb0*/  @P4 LDG.E.EL R27, desc[UR6][R44.64] ;  /* 0x000000062c1b4981 */ /* 0x0002e4000c2e1900 */
[----:B------:R-:W-:Y:S01]  /*0bc0*/  FADD R33, R33, R8 ;  /* 0x0000000821217221 */ /* 0x000fe20000000000 */
[----:B------:R-:W-:Y:S01]  /*0bd0*/  MOV R8, RZ ;  /* 0x000000ff00087202 */ /* 0x000fe20000000f00 */
[----:B0-----:R-:W-:Y:S01]  /*0be0*/  IMAD.WIDE R24, R39, 0x4, R22 ;  /* 0x0000000427187825 */ /* 0x001fe200078e0216 */
[----:B-1----:R-:W-:-:S03]  /*0bf0*/  SEL R45, R32, RZ, P3 ;  /* 0x000000ff202d7207 */ /* 0x002fc60001800000 */
[----:B------:R-:W-:Y:S01]  /*0c00*/  IMAD.MOV.U32 R39, RZ, RZ, RZ ;  /* 0x000000ffff277224 */ /* 0x000fe200078e00ff */
[----:B------:R-:W-:Y:S01]  /*0c10*/  HFMA2.MMA R32, -RZ, RZ, 0, 0 ;  /* 0x00000000ff207435 */ /* 0x000fe200000001ff */
[----:B------:R-:W-:Y:S01]  /*0c20*/  IADD3 R40, R13, R12, RZ ;  /* 0x0000000c0d287210 */ /* 0x000fe20007ffe0ff */
[----:B------:R-:W3:Y:S01]  /*0c30*/  @!P6 LDG.E.EL R8, desc[UR6][R24.64] ;  /* 0x000000061808e981 */ /* 0x000ee2000c2e1900 */
[----:B------:R-:W-:Y:S01]  /*0c40*/  FADD R36, R36, R45 ;  /* 0x0000002d24247221 */ /* 0x000fe20000000000 */
[----:B------:R-:W-:Y:S02]  /*0c50*/  IMAD R45, R9, 0x121, R13 ;  /* 0x00000121092d7824 */ /* 0x000fe400078e020d */
[----:B------:R0:W3:Y:S02]  /*0c60*/  @P5 LDG.E.EL R39, desc[UR6][R24.64] ;  /* 0x0000000618275981 */ /* 0x0000e4000c2e1900 */
[----:B------:R-:W-:Y:S01]  /*0c70*/  IMAD.WIDE R44, R45, 0x4, R22 ;  /* 0x000000042d2c7825 */ /* 0x000fe200078e0216 */
[----:B------:R-:W-:-:S04]  /*0c80*/  SEL R31, R31, RZ, P3 ;  /* 0x000000ff1f1f7207 */ /* 0x000fc80001800000 */
[----:B------:R1:W3:Y:S01]  /*0c90*/  @!P6 LDG.E.EL R32, desc[UR6][R44.64] ;  /* 0x000000062c20e981 */ /* 0x0002e2000c2e1900 */
[----:B0-----:R-:W-:Y:S01]  /*0ca0*/  IMAD.WIDE R24, R40, 0x4, R22 ;  /* 0x0000000428187825 */ /* 0x001fe200078e0216 */
[----:B------:R-:W-:-:S03]  /*0cb0*/  IADD3 R40, R13, R2, RZ ;  /* 0x000000020d287210 */ /* 0x000fc60007ffe0ff */
[----:B------:R-:W-:Y:S01]  /*0cc0*/  FADD R38, R38, R31 ;  /* 0x0000001f26267221 */ /* 0x000fe20000000000 */
[----:B------:R-:W-:Y:S01]  /*0cd0*/  SEL R30, R30, RZ, P3 ;  /* 0x000000ff1e1e7207 */ /* 0x000fe20001800000 */
[----:B-1----:R-:W-:Y:S01]  /*0ce0*/  IMAD.WIDE R44, R40, 0x4, R22 ;  /* 0x00000004282c7825 */ /* 0x002fe200078e0216 */
[----:B------:R-:W-:-:S03]  /*0cf0*/  SEL R40, R21, RZ, P3 ;  /* 0x000000ff15287207 */ /* 0x000fc60001800000 */
[----:B------:R-:W-:Y:S02]  /*0d00*/  IMAD.MOV.U32 R31, RZ, RZ, RZ ;  /* 0x000000ffff1f7224 */ /* 0x000fe400078e00ff */
[----:B------:R-:W-:Y:S01]  /*0d10*/  FADD R43, R43, R40 ;  /* 0x000000282b2b7221 */ /* 0x000fe20000000000 */
[----:B------:R-:W-:Y:S02]  /*0d20*/  IMAD.IADD R40, R13, 0x1, R5 ;  /* 0x000000010d287824 */ /* 0x000fe400078e0205 */
[----:B------:R-:W-:Y:S01]  /*0d30*/  FADD R41, R41, R30 ;  /* 0x0000001e29297221 */ /* 0x000fe20000000000 */
[----:B------:R-:W-:Y:S01]  /*0d40*/  MOV R30, RZ ;  /* 0x000000ff001e7202 */ /* 0x000fe20000000f00 */
[----:B------:R0:W3:Y:S01]  /*0d50*/  @!P6 LDG.E.EL R31, desc[UR6][R24.64] ;  /* 0x00000006181fe981 */ /* 0x0000e2000c2e1900 */
[----:B------:R-:W-:-:S04]  /*0d60*/  HFMA2.MMA R21, -RZ, RZ, 0, 0 ;  /* 0x00000000ff157435 */ /* 0x000fc800000001ff */
[----:B------:R1:W3:Y:S01]  /*0d70*/  @!P6 LDG.E.EL R30, desc[UR6][R44.64] ;  /* 0x000000062c1ee981 */ /* 0x0002e2000c2e1900 */
[----:B0-----:R-:W-:Y:S01]  /*0d80*/  IMAD.WIDE R24, R40, 0x4, R22 ;  /* 0x0000000428187825 */ /* 0x001fe200078e0216 */
[----:B------:R-:W-:-:S04]  /*0d90*/  IADD3 R40, R13, R10, RZ ;  /* 0x0000000a0d287210 */ /* 0x000fc80007ffe0ff */
[----:B------:R0:W3:Y:S01]  /*0da0*/  @!P6 LDG.E.EL R21, desc[UR6][R24.64] ;  /* 0x000000061815e981 */ /* 0x0000e2000c2e1900 */
[----:B-1----:R-:W-:Y:S01]  /*0db0*/  IMAD.WIDE R44, R40, 0x4, R22 ;  /* 0x00000004282c7825 */ /* 0x002fe200078e0216 */
[----:B------:R-:W-:-:S05]  /*0dc0*/  IADD3 R40, R13, R4, RZ ;  /* 0x000000040d287210 */ /* 0x000fca0007ffe0ff */
[----:B0-----:R-:W-:Y:S01]  /*0dd0*/  IMAD.WIDE R24, R40, 0x4, R22 ;  /* 0x0000000428187825 */ /* 0x001fe200078e0216 */
[----:B--2---:R-:W-:-:S05]  /*0de0*/  SEL R19, R19, RZ, P4 ;  /* 0x000000ff13137207 */ /* 0x004fca0002000000 */
[----:B------:R-:W-:Y:S01]  /*0df0*/  FADD R42, R42, R19 ;  /* 0x000000132a2a7221 */ /* 0x000fe20000000000 */
[----:B------:R-:W-:-:S06]  /*0e00*/  MOV R19, RZ ;  /* 0x000000ff00137202 */ /* 0x000fcc0000000f00 */
[----:B------:R4:W2:Y:S02]  /*0e10*/  @!P6 LDG.E.EL R19, desc[UR6][R24.64] ;  /* 0x000000061813e981 */ /* 0x0008a4000c2e1900 */
[----:B----4-:R-:W-:Y:S01]  /*0e20*/  SEL R25, R26, RZ, P4 ;  /* 0x000000ff1a197207 */ /* 0x010fe20002000000 */
[----:B------:R-:W-:-:S04]  /*0e30*/  IMAD.MOV.U32 R26, RZ, RZ, RZ ;  /* 0x000000ffff1a7224 */ /* 0x000fc800078e00ff */
[----:B------:R-:W-:Y:S01]  /*0e40*/  FADD R36, R36, R25 ;  /* 0x0000001924247221 */ /* 0x000fe20000000000 */
[----:B------:R-:W-:-:S04]  /*0e50*/  IMAD R25, R9, 0x121, R13 ;  /* 0x0000012109197824 */ /* 0x000fc800078e020d */
[----:B------:R-:W-:-:S05]  /*0e60*/  IMAD.WIDE R24, R25, 0x4, R22 ;  /* 0x0000000419187825 */ /* 0x000fca00078e0216 */
[----:B------:R-:W4:Y:S01]  /*0e70*/  @P5 LDG.E.EL R26, desc[UR6][R24.64] ;  /* 0x00000006181a5981 */ /* 0x000f22000c2e1900 */
[----:B------:R-:W-:Y:S02]  /*0e80*/  SEL R20, R20, RZ, P3 ;  /* 0x000000ff14147207 */ /* 0x000fe40001800000 */
[----:B-----5:R-:W-:-:S03]  /*0e90*/  SEL R16, R16, RZ, P4 ;  /* 0x000000ff10107207 */ /* 0x020fc60002000000 */
[----:B------:R-:W-:Y:S01]  /*0ea0*/  FADD R28, R28, R20 ;  /* 0x000000141c1c7221 */ /* 0x000fe20000000000 */
[----:B------:R-:W-:Y:S01]  /*0eb0*/  IMAD.MOV.U32 R20, RZ, RZ, RZ ;  /* 0x000000ffff147224 */ /* 0x000fe200078e00ff */
[----:B---3--:R-:W-:Y:S01]  /*0ec0*/  SEL R40, R35, RZ, P4 ;  /* 0x000000ff23287207 */ /* 0x008fe20002000000 */
[----:B------:R-:W-:Y:S02]  /*0ed0*/  IMAD.IADD R35, R13, 0x1, R14 ;  /* 0x000000010d237824 */ /* 0x000fe400078e020e */
[----:B------:R-:W-:Y:S01]  /*0ee0*/  FADD R33, R33, R16 ;  /* 0x0000001021217221 */ /* 0x000fe20000000000 */
[----:B------:R-:W-:Y:S01]  /*0ef0*/  HFMA2.MMA R16, -RZ, RZ, 0, 0 ;  /* 0x00000000ff107435 */ /* 0x000fe200000001ff */
[----:B------:R0:W3:Y:S01]  /*0f00*/  @!P6 LDG.E.EL R20, desc[UR6][R44.64] ;  /* 0x000000062c14e981 */ /* 0x0000e2000c2e1900 */
[----:B------:R-:W-:Y:S01]  /*0f10*/  FADD R17, R17, R40 ;  /* 0x0000002811117221 */ /* 0x000fe20000000000 */
[----:B------:R-:W-:Y:S01]  /*0f20*/  IADD3 R40, R13, R12, RZ ;  /* 0x0000000c0d287210 */ /* 0x000fe20007ffe0ff */
[----:B0-----:R-:W-:Y:S01]  /*0f30*/  IMAD.WIDE R44, R35, 0x4, R22 ;  /* 0x00000004232c7825 */ /* 0x001fe200078e0216 */
[----:B------:R-:W-:-:S05]  /*0f40*/  MOV R35, RZ ;  /* 0x000000ff00237202 */ /* 0x000fca0000000f00 */
[----:B------:R-:W5:Y:S01]  /*0f50*/  @!P6 LDG.E.EL R16, desc[UR6][R44.64] ;  /* 0x000000062c10e981 */ /* 0x000f62000c2e1900 */
[----:B------:R-:W-:-:S03]  /*0f60*/  SEL R15, R15, RZ, P4 ;  /* 0x000000ff0f0f7207 */ /* 0x000fc60002000000 */
[----:B------:R0:W2:Y:S02]  /*0f70*/  @P5 LDG.E.EL R35, desc[UR6][R44.64] ;  /* 0x000000062c235981 */ /* 0x0000a4000c2e1900 */
[----:B------:R-:W-:Y:S01]  /*0f80*/  FADD R38, R38, R15 ;  /* 0x0000000f26267221 */ /* 0x000fe20000000000 */
[----:B------:R-:W-:Y:S01]  /*0f90*/  HFMA2.MMA R15, -RZ, RZ, 0, 0 ;  /* 0x00000000ff0f7435 */ /* 0x000fe200000001ff */
[----:B0-----:R-:W-:-:S04]  /*0fa0*/  IMAD.WIDE R44, R40, 0x4, R22 ;  /* 0x00000004282c7825 */ /* 0x001fc800078e0216 */
[----:B------:R-:W-:Y:S01]  /*0fb0*/  IMAD.IADD R40, R13, 0x1, R2 ;  /* 0x000000010d287824 */ /* 0x000fe200078e0202 */
[----:B------:R-:W-:-:S04]  /*0fc0*/  SEL R18, R18, RZ, P4 ;  /* 0x000000ff12127207 */ /* 0x000fc80002000000 */
[----:B------:R0:W3:Y:S01]  /*0fd0*/  @P5 LDG.E.EL R15, desc[UR6][R44.64] ;  /* 0x000000062c0f5981 */ /* 0x0000e2000c2e1900 */
[----:B------:R-:W-:Y:S01]  /*0fe0*/  IMAD.WIDE R24, R40, 0x4, R22 ;  /* 0x0000000428187825 */ /* 0x000fe200078e0216 */
[----:B------:R-:W-:-:S03]  /*0ff0*/  SEL R40, R29, RZ, P4 ;  /* 0x000000ff1d287207 */ /* 0x000fc60002000000 */
[----:B------:R-:W-:Y:S01]  /*1000*/  FADD R41, R41, R18 ;  /* 0x0000001229297221 */ /* 0x000fe20000000000 */
[----:B------:R-:W-:Y:S01]  /*1010*/  SEL R27, R27, RZ, P4 ;  /* 0x000000ff1b1b7207 */ /* 0x000fe20002000000 */
[----:B------:R-:W-:Y:S01]  /*1020*/  FADD R43, R43, R40 ;  /* 0x000000282b2b7221 */ /* 0x000fe20000000000 */
[----:B------:R-:W-:Y:S02]  /*1030*/  IADD3 R40, R13, R5, RZ ;  /* 0x000000050d287210 */ /* 0x000fe40007ffe0ff */
[----:B------:R-:W-:Y:S01]  /*1040*/  MOV R18, RZ ;  /* 0x000000ff00127202 */ /* 0x000fe20000000f00 */
[----:B------:R-:W-:Y:S01]  /*1050*/  FADD R28, R28, R27 ;  /* 0x0000001b1c1c7221 */ /* 0x000fe20000000000 */
[----:B------:R-:W-:Y:S01]  /*1060*/  HFMA2.MMA R27, -RZ, RZ, 0, 0 ;  /* 0x00000000ff1b7435 */ /* 0x000fe200000001ff */
[----:B0-----:R-:W-:Y:S01]  /*1070*/  IMAD.WIDE R44, R40, 0x4, R22 ;  /* 0x00000004282c7825 */ /* 0x001fe200078e0216 */
[----:B------:R-:W-:Y:S02]  /*1080*/  IADD3 R40, R13, R10, RZ ;  /* 0x0000000a0d287210 */ /* 0x000fe40007ffe0ff */
[----:B------:R0:W5:Y:S01]  /*1090*/  @P5 LDG.E.EL R18, desc[UR6][R24.64] ;  /* 0x0000000618125981 */ /* 0x000162000c2e1900 */
[----:B------:R-:W-:-:S06]  /*10a0*/  IMAD.MOV.U32 R29, RZ, RZ, RZ ;  /* 0x000000ffff1d7224 */ /* 0x000fcc00078e00ff */
[----:B------:R1:W5:Y:S01]  /*10b0*/  @P5 LDG.E.EL R29, desc[UR6][R44.64] ;  /* 0x000000062c1d5981 */ /* 0x000362000c2e1900 */
[----:B0-----:R-:W-:-:S05]  /*10c0*/  IMAD.WIDE R24, R40, 0x4, R22 ;  /* 0x0000000428187825 */ /* 0x001fca00078e0216 */
[----:B------:R-:W5:Y:S01]  /*10d0*/  @P5 LDG.E.EL R27, desc[UR6][R24.64] ;  /* 0x00000006181b5981 */ /* 0x000f62000c2e1900 */
[----:B------:R-:W-:-:S04]  /*10e0*/  IMAD.IADD R40, R13, 0x1, R4 ;  /* 0x000000010d287824 */ /* 0x000fc800078e0204 */
[----:B-1----:R-:W-:Y:S01]  /*10f0*/  IMAD.WIDE R44, R40, 0x4, R22 ;  /* 0x00000004282c7825 */ /* 0x002fe200078e0216 */
[----:B----4-:R-:W-:-:S05]  /*1100*/  SEL R26, R26, RZ, P5 ;  /* 0x000000ff1a1a7207 */ /* 0x010fca0002800000 */
[----:B------:R-:W-:Y:S01]  /*1110*/  FADD R42, R42, R26 ;  /* 0x0000001a2a2a7221 */ /* 0x000fe20000000000 */
[----:B------:R-:W-:-:S06]  /*1120*/  MOV R26, RZ ;  /* 0x000000ff001a7202 */ /* 0x000fcc0000000f00 */
[----:B------:R0:W4:Y:S01]  /*1130*/  @P5 LDG.E.EL R26, desc[UR6][R44.64] ;  /* 0x000000062c1a5981 */ /* 0x000122000c2e1900 */
[----:B------:R-:W-:Y:S02]  /*1140*/  SEL R40, R39, RZ, P5 ;  /* 0x000000ff27287207 */ /* 0x000fe40002800000 */
[----:B------:R-:W-:-:S03]  /*1150*/  ISETP.LT.U32.AND P3, PT, R37, 0x131, !P0 ;  /* 0x000001312500780c */ /* 0x000fc60004761070 */
[----:B------:R-:W-:Y:S01]  /*1160*/  FADD R43, R43, R40 ;  /* 0x000000282b2b7221 */ /* 0x000fe20000000000 */
[----:B------:R-:W-:-:S04]  /*1170*/  IADD3 R40, R13, 0x1, RZ ;  /* 0x000000010d287810 */ /* 0x000fc80007ffe0ff */
[----:B0-----:R-:W-:Y:S01]  /*1180*/  IADD3 R45, R12, R40, RZ ;  /* 0x000000280c2d7210 */ /* 0x001fe20007ffe0ff */
[----:B------:R-:W-:Y:S01]  /*1190*/  IMAD R25, R9, 0x121, R40 ;  /* 0x0000012109197824 */ /* 0x000fe200078e0228 */
[----:B--2---:R-:W-:-:S03]  /*11a0*/  SEL R35, R35, RZ, P5 ;  /* 0x000000ff23237207 */ /* 0x004fc60002800000 */
[----:B------:R-:W-:-:S04]  /*11b0*/  IMAD.WIDE R24, R25, 0x4, R22 ;  /* 0x0000000419187825 */ /* 0x000fc800078e0216 */
[----:B------:R-:W-:Y:S01]  /*11c0*/  FADD R28, R28, R35 ;  /* 0x000000231c1c7221 */ /* 0x000fe20000000000 */
[----:B------:R-:W-:Y:S01]  /*11d0*/  IMAD.MOV.U32 R35, RZ, RZ, RZ ;  /* 0x000000ffff237224 */ /* 0x000fe200078e00ff */
[----:B---3--:R-:W-:Y:S01]  /*11e0*/  SEL R44, R15, RZ, P5 ;  /* 0x000000ff0f2c7207 */ /* 0x008fe20002800000 */
[----:B------:R-:W-:Y:S01]  /*11f0*/  HFMA2.MMA R15, -RZ, RZ, 0, 0 ;  /* 0x00000000ff0f7435 */ /* 0x000fe200000001ff */
[----:B------:R-:W-:-:S03]  /*1200*/  IMAD.IADD R39, R2, 0x1, R40 ;  /* 0x0000000102277824 */ /* 0x000fc600078e0228 */
[----:B------:R0:W2:Y:S01]  /*1210*/  @P3 LDG.E.EL R35, desc[UR6][R24.64] ;  /* 0x0000000618233981 */ /* 0x0000a2000c2e1900 */
[----:B------:R-:W-:Y:S01]  /*1220*/  FADD R17, R17, R44 ;  /* 0x0000002c11117221 */ /* 0x000fe20000000000 */
[----:B------:R-:W-:-:S05]  /*1230*/  IMAD.WIDE R44, R45, 0x4, R22 ;  /* 0x000000042d2c7825 */ /* 0x000fca00078e0216 */
[----:B------:R1:W3:Y:S01]  /*1240*/  @P3 LDG.E.EL R15, desc[UR6][R44.64] ;  /* 0x000000062c0f3981 */ /* 0x0002e2000c2e1900 */
[----:B0-----:R-:W-:Y:S01]  /*1250*/  IMAD.WIDE R24, R39, 0x4, R22 ;  /* 0x0000000427187825 */ /* 0x001fe200078e0216 */
[----:B-----5:R-:W-:Y:S02]  /*1260*/  SEL R18, R18, RZ, P5 ;  /* 0x000000ff12127207 */ /* 0x020fe40002800000 */
[----:B------:R-:W-:-:S03]  /*1270*/  IADD3 R39, R5, R40, RZ ;  /* 0x0000002805277210 */ /* 0x000fc60007ffe0ff */
[----:B------:R-:W-:Y:S01]  /*1280*/  FADD R33, R33, R18 ;  /* 0x0000001221217221 */ /* 0x000fe20000000000 */
[----:B------:R-:W-:Y:S02]  /*1290*/  MOV R18, RZ ;  /* 0x000000ff00127202 */ /* 0x000fe40000000f00 */
[----:B------:R-:W-:Y:S01]  /*12a0*/  SEL R29, R29, RZ, P5 ;  /* 0x000000ff1d1d7207 */ /* 0x000fe20002800000 */
[----:B-1----:R-:W-:Y:S01]  /*12b0*/  IMAD.WIDE R44, R39, 0x4, R22 ;  /* 0x00000004272c7825 */ /* 0x002fe200078e0216 */
[----:B------:R-:W-:-:S03]  /*12c0*/  SEL R27, R27, RZ, P5 ;  /* 0x000000ff1b1b7207 */ /* 0x000fc60002800000 */
[----:B------:R-:W-:Y:S01]  /*12d0*/  FADD R36, R36, R29 ;  /* 0x0000001d24247221 */ /* 0x000fe20000000000 */
[----:B------:R-:W-:Y:S01]  /*12e0*/  IMAD.MOV.U32 R29, RZ, RZ, RZ ;  /* 0x000000ffff1d7224 */ /* 0x000fe200078e00ff */
[----:B------:R-:W-:Y:S01]  /*12f0*/  IADD3 R39, R10, R40, RZ ;  /* 0x000000280a277210 */ /* 0x000fe20007ffe0ff */
[----:B------:R0:W5:Y:S01]  /*1300*/  @P3 LDG.E.EL R18, desc[UR6][R24.64] ;  /* 0x0000000618123981 */ /* 0x000162000c2e1900 */
[----:B------:R-:W-:Y:S01]  /*1310*/  FADD R38, R38, R27 ;  /* 0x0000001b26267221 */ /* 0x000fe20000000000 */
[----:B------:R-:W-:Y:S02]  /*1320*/  HFMA2.MMA R27, -RZ, RZ, 0, 0 ;  /* 0x00000000ff1b7435 */ /* 0x000fe400000001ff */
[----:B------:R1:W5:Y:S01]  /*1330*/  @P3 LDG.E.EL R29, desc[UR6][R44.64] ;  /* 0x000000062c1d3981 */ /* 0x000362000c2e1900 */
[----:B0-----:R-:W-:-:S04]  /*1340*/  IMAD.WIDE R24, R39, 0x4, R22 ;  /* 0x0000000427187825 */ /* 0x001fc800078e0216 */
[----:B------:R-:W-:-:S03]  /*1350*/  IMAD.IADD R39, R4, 0x1, R40 ;  /* 0x0000000104277824 */ /* 0x000fc600078e0228 */
[----:B------:R0:W5:Y:S01]  /*1360*/  @P3 LDG.E.EL R27, desc[UR6][R24.64] ;  /* 0x00000006181b3981 */ /* 0x000162000c2e1900 */
[----:B-1----:R-:W-:-:S05]  /*1370*/  IADD3 R45, R0, R40, RZ ;  /* 0x00000028002d7210 */ /* 0x002fca0007ffe0ff */
[----:B------:R-:W-:-:S04]  /*1380*/  IMAD.WIDE R44, R45, 0x4, R22 ;  /* 0x000000042d2c7825 */ /* 0x000fc800078e0216 */
[----:B0-----:R-:W-:-:S04]  /*1390*/  IMAD.WIDE R24, R39, 0x4, R22 ;  /* 0x0000000427187825 */ /* 0x001fc800078e0216 */
[----:B------:R-:W-:-:S06]  /*13a0*/  IMAD.MOV.U32 R39, RZ, RZ, RZ ;  /* 0x000000ffff277224 */ /* 0x000fcc00078e00ff */
[----:B------:R-:W5:Y:S01]  /*13b0*/  @P3 LDG.E.EL R39, desc[UR6][R44.64] ;  /* 0x000000062c273981 */ /* 0x000f62000c2e1900 */
[----:B----4-:R-:W-:-:S05]  /*13c0*/  SEL R26, R26, RZ, P5 ;  /* 0x000000ff1a1a7207 */ /* 0x010fca0002800000 */
[----:B------:R-:W-:Y:S01]  /*13d0*/  FADD R41, R41, R26 ;  /* 0x0000001a29297221 */ /* 0x000fe20000000000 */
[----:B------:R-:W-:-:S06]  /*13e0*/  MOV R26, RZ ;  /* 0x000000ff001a7202 */ /* 0x000fcc0000000f00 */
[----:B------:R0:W4:Y:S02]  /*13f0*/  @P3 LDG.E.EL R26, desc[UR6][R24.64] ;  /* 0x00000006181a3981 */ /* 0x000124000c2e1900 */
[----:B0-----:R-:W-:Y:S01]  /*1400*/  IADD3 R25, R14, R40, RZ ;  /* 0x000000280e197210 */ /* 0x001fe20007ffe0ff */
[----:B------:R-:W-:-:S04]  /*1410*/  HFMA2.MMA R40, -RZ, RZ, 0, 0 ;  /* 0x00000000ff287435 */ /* 0x000fc800000001ff */
[----:B------:R-:W-:-:S06]  /*1420*/  IMAD.WIDE R24, R25, 0x4, R22 ;  /* 0x0000000419187825 */ /* 0x000fcc00078e0216 */
[----:B------:R0:W4:Y:S01]  /*1430*/  @P3 LDG.E.EL R40, desc[UR6][R24.64] ;  /* 0x0000000618283981 */ /* 0x000122000c2e1900 */
[----:B---3--:R-:W-:-:S05]  /*1440*/  SEL R15, R15, RZ, P3 ;  /* 0x000000ff0f0f7207 */ /* 0x008fca0001800000 */
[----:B------:R-:W-:Y:S01]  /*1450*/  FADD R17, R17, R15 ;  /* 0x0000000f11117221 */ /* 0x000fe20000000000 */
[----:B------:R-:W-:Y:S01]  /*1460*/  VIADD R15, R13, 0x21 ;  /* 0x000000210d0f7836 */ /* 0x000fe20000000000 */
[----:B--2---:R-:W-:-:S04]  /*1470*/  SEL R35, R35, RZ, P3 ;  /* 0x000000ff23237207 */ /* 0x004fc80001800000 */
[----:B------:R-:W-:Y:S01]  /*1480*/  ISETP.LT.U32.AND P2, PT, R15, 0x131, P2 ;  /* 0x000001310f00780c */ /* 0x000fe20001741070 */
[----:B------:R-:W-:Y:S02]  /*1490*/  IMAD R45, R9, 0x121, R37 ;  /* 0x00000121092d7824 */ /* 0x000fe400078e0225 */
[----:B------:R-:W-:Y:S01]  /*14a0*/  FADD R35, R42, R35 ;  /* 0x000000232a237221 */ /* 0x000fe20000000000 */
[----:B0-----:R-:W-:Y:S01]  /*14b0*/  IADD3 R25, R12, R37, RZ ;  /* 0x000000250c197210 */ /* 0x001fe20007ffe0ff */
[----:B------:R-:W-:Y:S01]  /*14c0*/  IMAD.WIDE R44, R45, 0x4, R22 ;  /* 0x000000042d2c7825 */ /* 0x000fe200078e0216 */
[----:B------:R-:W-:Y:S02]  /*14d0*/  IADD3 R42, R2, R37, RZ ;  /* 0x00000025022a7210 */ /* 0x000fe40007ffe0ff */
[----:B-----5:R-:W-:Y:S02]  /*14e0*/  SEL R18, R18, RZ, P3 ;  /* 0x000000ff12127207 */ /* 0x020fe40001800000 */
[----:B------:R-:W-:-:S03]  /*14f0*/  SEL R29, R29, RZ, P3 ;  /* 0x000000ff1d1d7207 */ /* 0x000fc60001800000 */
[----:B------:R-:W-:Y:S01]  /*1500*/  FADD R33, R33, R18 ;  /* 0x0000001221217221 */ /* 0x000fe20000000000 */
[----:B------:R-:W-:Y:S01]  /*1510*/  MOV R18, RZ ;  /* 0x000000ff00127202 */ /* 0x000fe20000000f00 */
[----:B------:R-:W-:-:S04]  /*1520*/  IMAD.WIDE R24, R25, 0x4, R22 ;  /* 0x0000000419187825 */ /* 0x000fc800078e0216 */
[----:B------:R-:W-:Y:S01]  /*1530*/  FADD R36, R36, R29 ;  /* 0x0000001d24247221 */ /* 0x000fe20000000000 */
[----:B------:R-:W-:Y:S01]  /*1540*/  IMAD.MOV.U32 R29, RZ, RZ, RZ ;  /* 0x000000ffff1d7224 */ /* 0x000fe200078e00ff */
[----:B------:R0:W2:Y:S01]  /*1550*/  @P2 LDG.E.EL R18, desc[UR6][R44.64] ;  /* 0x000000062c122981 */ /* 0x0000a2000c2e1900 */
[----:B------:R-:W-:-:S04]  /*1560*/  SEL R27, R27, RZ, P3 ;  /* 0x000000ff1b1b7207 */ /* 0x000fc80001800000 */
[----:B------:R1:W3:Y:S01]  /*1570*/  @P2 LDG.E.EL R29, desc[UR6][R24.64] ;  /* 0x00000006181d2981 */ /* 0x0002e2000c2e1900 */
[----:B------:R-:W-:Y:S01]  /*1580*/  FADD R38, R38, R27 ;  /* 0x0000001b26267221 */ /* 0x000fe20000000000 */
[----:B0-----:R-:W-:Y:S01]  /*1590*/  IMAD.WIDE R44, R42, 0x4, R22 ;  /* 0x000000042a2c7825 */ /* 0x001fe200078e0216 */
[----:B------:R-:W-:-:S03]  /*15a0*/  HFMA2.MMA R27, -RZ, RZ, 0, 0 ;  /* 0x00000000ff1b7435 */ /* 0x000fc600000001ff */
[----:B------:R-:W-:-:S04]  /*15b0*/  IMAD.IADD R42, R5, 0x1, R37 ;  /* 0x00000001052a7824 */ /* 0x000fc800078e0225 */
[----:B-1----:R-:W-:-:S03]  /*15c0*/  IMAD.WIDE R24, R42, 0x4, R22 ;  /* 0x000000042a187825 */ /* 0x002fc600078e0216 */
[----:B------:R0:W5:Y:S01]  /*15d0*/  @P2 LDG.E.EL R27, desc[UR6][R44.64] ;  /* 0x000000062c1b2981 */ /* 0x000162000c2e1900 */
[----:B------:R-:W-:-:S05]  /*15e0*/  SEL R42, R39, RZ, P3 ;  /* 0x000000ff272a7207 */ /* 0x000fca0001800000 */
[----:B------:R-:W-:Y:S01]  /*15f0*/  FADD R43, R43, R42 ;  /* 0x0000002a2b2b7221 */ /* 0x000fe20000000000 */
[----:B------:R-:W-:Y:S01]  /*1600*/  IADD3 R42, R10, R37, RZ ;  /* 0x000000250a2a7210 */ /* 0x000fe20007ffe0ff */
[----:B------:R-:W-:-:S04]  /*1610*/  IMAD.MOV.U32 R39, RZ, RZ, RZ ;  /* 0x000000ffff277224 */ /* 0x000fc800078e00ff */
[----:B0-----:R-:W-:-:S05]  /*1620*/  IMAD.WIDE R44, R42, 0x4, R22 ;  /* 0x000000042a2c7825 */ /* 0x001fca00078e0216 */
[----:B------:R0:W2:Y:S01]  /*1630*/  @P2 LDG.E.EL R39, desc[UR6][R44.64] ;  /* 0x000000062c272981 */ /* 0x0000a2000c2e1900 */
[----:B------:R-:W-:Y:S02]  /*1640*/  MOV R42, RZ ;  /* 0x000000ff002a7202 */ /* 0x000fe40000000f00 */
[----:B----4-:R-:W-:-:S05]  /*1650*/  SEL R26, R26, RZ, P3 ;  /* 0x000000ff1a1a7207 */ /* 0x010fca0001800000 */
[----:B------:R-:W-:Y:S01]  /*1660*/  FADD R41, R41, R26 ;  /* 0x0000001a29297221 */ /* 0x000fe20000000000 */
[----:B------:R-:W-:-:S06]  /*1670*/  MOV R26, RZ ;  /* 0x000000ff001a7202 */ /* 0x000fcc0000000f00 */
[----:B------:R1:W4:Y:S01]  /*1680*/  @P2 LDG.E.EL R26, desc[UR6][R24.64] ;  /* 0x00000006181a2981 */ /* 0x000322000c2e1900 */
[----:B------:R-:W-:-:S05]  /*1690*/  SEL R40, R40, RZ, P3 ;  /* 0x000000ff28287207 */ /* 0x000fca0001800000 */
[----:B0-----:R-:W-:Y:S01]  /*16a0*/  FADD R44, R28, R40 ;  /* 0x000000281c2c7221 */ /* 0x001fe20000000000 */
[----:B------:R-:W-:Y:S01]  /*16b0*/  IADD3 R28, R4, R37, RZ ;  /* 0x00000025041c7210 */ /* 0x000fe20007ffe0ff */
[----:B------:R-:W-:-:S04]  /*16c0*/  HFMA2.MMA R40, -RZ, RZ, 0, 0 ;  /* 0x00000000ff287435 */ /* 0x000fc800000001ff */
[----:B-1----:R-:W-:-:S04]  /*16d0*/  IMAD.WIDE R24, R28, 0x4, R22 ;  /* 0x000000041c187825 */ /* 0x002fc800078e0216 */
[----:B------:R-:W-:Y:S02]  /*16e0*/  IMAD.IADD R28, R0, 0x1, R37 ;  /* 0x00000001001c7824 */ /* 0x000fe400078e0225 */
[----:B------:R0:W4:Y:S01]  /*16f0*/  @P2 LDG.E.EL R40, desc[UR6][R24.64] ;  /* 0x0000000618282981 */ /* 0x000122000c2e1900 */
[----:B------:R-:W-:Y:S01]  /*1700*/  IADD3 R37, R14, R37, RZ ;  /* 0x000000250e257210 */ /* 0x000fe20007ffe0ff */
[----:B0-----:R-:W-:Y:S01]  /*1710*/  IMAD.WIDE R24, R28, 0x4, R22 ;  /* 0x000000041c187825 */ /* 0x001fe200078e0216 */
[----:B------:R-:W-:-:S04]  /*1720*/  HFMA2.MMA R28, -RZ, RZ, 0, 0 ;  /* 0x00000000ff1c7435 */ /* 0x000fc800000001ff */
[----:B------:R0:W4:Y:S02]  /*1730*/  @P2 LDG.E.EL R42, desc[UR6][R24.64] ;  /* 0x00000006182a2981 */ /* 0x000124000c2e1900 */
[----:B0-----:R-:W-:-:S05]  /*1740*/  IMAD.WIDE R24, R37, 0x4, R22 ;  /* 0x0000000425187825 */ /* 0x001fca00078e0216 */
[----:B------:R0:W4:Y:S01]  /*1750*/  @P2 LDG.E.EL R28, desc[UR6][R24.64] ;  /* 0x00000006181c2981 */ /* 0x000122000c2e1900 */
[----:B---3--:R-:W-:-:S05]  /*1760*/  SEL R29, R29, RZ, P2 ;  /* 0x000000ff1d1d7207 */ /* 0x008fca0001000000 */
[----:B------:R-:W-:Y:S01]  /*1770*/  FADD R17, R17, R29 ;  /* 0x0000001d11117221 */ /* 0x000fe20000000000 */
[----:B------:R-:W-:Y:S01]  /*1780*/  VIADD R29, R13, 0x11 ;  /* 0x000000110d1d7836 */ /* 0x000fe20000000000 */
[----:B------:R-:W-:Y:S02]  /*1790*/  ISETP.LT.U32.AND P1, PT, R15, 0x131, P1 ;  /* 0x000001310f00780c */ /* 0x000fe40000f21070 */
[----:B-----5:R-:W-:-:S05]  /*17a0*/  SEL R27, R27, RZ, P2 ;  /* 0x000000ff1b1b7207 */ /* 0x020fca0001000000 */
[----:B------:R-:W-:Y:S01]  /*17b0*/  FADD R33, R33, R27 ;  /* 0x0000001b21217221 */ /* 0x000fe20000000000 */
[----:B------:R-:W-:Y:S01]  /*17c0*/  IMAD R27, R9, 0x121, R29 ;  /* 0x00000121091b7824 */ /* 0x000fe200078e021d */
[----:B--2---:R-:W-:-:S03]  /*17d0*/  SEL R18, R18, RZ, P2 ;  /* 0x000000ff12127207 */ /* 0x004fc60001000000 */
[----:B0-----:R-:W-:-:S04]  /*17e0*/  IMAD.WIDE R24, R27, 0x4, R22 ;  /* 0x000000041b187825 */ /* 0x001fc800078e0216 */
[----:B------:R-:W-:Y:S01]  /*17f0*/  FADD R18, R35, R18 ;  /* 0x0000001223127221 */ /* 0x000fe20000000000 */
[----:B------:R-:W-:Y:S01]  /*1800*/  MOV R35, RZ ;  /* 0x000000ff00237202 */ /* 0x000fe20000000f00 */
[----:B------:R-:W-:Y:S01]  /*1810*/  HFMA2.MMA R37, -RZ, RZ, 0, 0 ;  /* 0x00000000ff257435 */ /* 0x000fe200000001ff */
[----:B------:R-:W-:Y:S01]  /*1820*/  IMAD.IADD R45, R2, 0x1, R29 ;  /* 0x00000001022d7824 */ /* 0x000fe200078e021d */
[----:B------:R-:W-:-:S03]  /*1830*/  SEL R39, R39, RZ, P2 ;  /* 0x000000ff27277207 */ /* 0x000fc60001000000 */
[----:B------:R0:W2:Y:S02]  /*1840*/  @P1 LDG.E.EL R35, desc[UR6][R24.64] ;  /* 0x0000000618231981 */ /* 0x0000a4000c2e1900 */
[----:B------:R-:W-:Y:S01]  /*1850*/  FADD R38, R38, R39 ;  /* 0x0000002726267221 */ /* 0x000fe20000000000 */
[----:B------:R-:W-:Y:S01]  /*1860*/  MOV R39, RZ ;  /* 0x000000ff00277202 */ /* 0x000fe20000000f00 */
[----:B0-----:R-:W-:Y:S01]  /*1870*/  IMAD.WIDE R24, R45, 0x4, R22 ;  /* 0x000000042d187825 */ /* 0x001fe200078e0216 */
[----:B------:R-:W-:-:S04]  /*1880*/  IADD3 R45, R5, R29, RZ ;  /* 0x0000001d052d7210 */ /* 0x000fc80007ffe0ff */
[----:B------:R-:W3:Y:S01]  /*1890*/  @P1 LDG.E.EL R39, desc[UR6][R24.64] ;  /* 0x0000000618271981 */ /* 0x000ee2000c2e1900 */
[----:B------:R-:W-:Y:S02]  /*18a0*/  ISETP.LT.U32.AND P0, PT, R15, 0x131, !P0 ;  /* 0x000001310f00780c */ /* 0x000fe40004701070 */
[----:B------:R-:W-:Y:S02]  /*18b0*/  IADD3 R15, R13, 0x12, RZ ;  /* 0x000000120d0f7810 */ /* 0x000fe40007ffe0ff */
[----:B----4-:R-:W-:-:S05]  /*18c0*/  SEL R27, R26, RZ, P2 ;  /* 0x000000ff1a1b7207 */ /* 0x010fca0001000000 */
[----:B------:R-:W-:Y:S01]  /*18d0*/  FADD R36, R36, R27 ;  /* 0x0000001b24247221 */ /* 0x000fe20000000000 */
[----:B------:R-:W-:-:S05]  /*18e0*/  IADD3 R27, R12, R29, RZ ;  /* 0x0000001d0c1b7210 */ /* 0x000fca0007ffe0ff */
[----:B------:R-:W-:-:S05]  /*18f0*/  IMAD.WIDE R26, R27, 0x4, R22 ;  /* 0x000000041b1a7825 */ /* 0x000fca00078e0216 */
[----:B------:R0:W4:Y:S02]  /*1900*/  @P1 LDG.E.EL R37, desc[UR6][R26.64] ;  /* 0x000000061a251981 */ /* 0x000124000c2e1900 */
[----:B0-----:R-:W-:Y:S01]  /*1910*/  IMAD.WIDE R26, R45, 0x4, R22 ;  /* 0x000000042d1a7825 */ /* 0x001fe200078e0216 */
[----:B------:R-:W-:-:S03]  /*1920*/  SEL R40, R40, RZ, P2 ;  /* 0x000000ff28287207 */ /* 0x000fc60001000000 */
[----:B------:R-:W-:Y:S02]  /*1930*/  IMAD.IADD R45, R10, 0x1, R29 ;  /* 0x000000010a2d7824 */ /* 0x000fe400078e021d */
[----:B------:R-:W-:Y:S02]  /*1940*/  FADD R40, R41, R40 ;  /* 0x0000002829287221 */ /* 0x000fe40000000000 */
[----:B------:R-:W-:Y:S01]  /*1950*/  IMAD.WIDE R24, R45, 0x4, R22 ;  /* 0x000000042d187825 */ /* 0x000fe200078e0216 */
[----:B------:R-:W-:Y:S01]  /*1960*/  HFMA2.MMA R41, -RZ, RZ, 0, 0 ;  /* 0x00000000ff297435 */ /* 0x000fe200000001ff */
[----:B------:R-:W-:-:S09]  /*1970*/  SEL R42, R42, RZ, P2 ;  /* 0x000000ff2a2a7207 */ /* 0x000fd20001000000 */
[----:B------:R-:W5:Y:S01]  /*1980*/  @P1 LDG.E.EL R41, desc[UR6][R26.64] ;  /* 0x000000061a291981 */ /* 0x000f62000c2e1900 */
[----:B------:R-:W-:Y:S01]  /*1990*/  FADD R42, R43, R42 ;  /* 0x0000002a2b2a7221 */ /* 0x000fe20000000000 */
[----:B------:R-:W-:-:S06]  /*19a0*/  MOV R43, RZ ;  /* 0x000000ff002b7202 */ /* 0x000fcc0000000f00 */
[----:B------:R0:W5:Y:S01]  /*19b0*/  @P1 LDG.E.EL R43, desc[UR6][R24.64] ;  /* 0x00000006182b1981 */ /* 0x000162000c2e1900 */
[----:B------:R-:W-:Y:S02]  /*19c0*/  SEL R45, R28, RZ, P2 ;  /* 0x000000ff1c2d7207 */ /* 0x000fe40001000000 */
[----:B------:R-:W-:-:S03]  /*19d0*/  IADD3 R28, R4, R29, RZ ;  /* 0x0000001d041c7210 */ /* 0x000fc60007ffe0ff */
[----:B------:R-:W-:Y:S01]  /*19e0*/  FADD R44, R44, R45 ;  /* 0x0000002d2c2c7221 */ /* 0x000fe20000000000 */
[----:B------:R-:W-:Y:S01]  /*19f0*/  HFMA2.MMA R45, -RZ, RZ, 0, 0 ;  /* 0x00000000ff2d7435 */ /* 0x000fe200000001ff */
[----:B0-----:R-:W-:-:S04]  /*1a00*/  IMAD.WIDE R24, R28, 0x4, R22 ;  /* 0x000000041c187825 */ /* 0x001fc800078e0216 */
[----:B------:R-:W-:Y:S01]  /*1a10*/  IMAD.IADD R27, R0, 0x1, R29 ;  /* 0x00000001001b7824 */ /* 0x000fe200078e021d */
[----:B------:R-:W-:-:S04]  /*1a20*/  IADD3 R29, R14, R29, RZ ;  /* 0x0000001d0e1d7210 */ /* 0x000fc80007ffe0ff */
[----:B------:R0:W5:Y:S01]  /*1a30*/  @P1 LDG.E.EL R45, desc[UR6][R24.64] ;  /* 0x00000006182d1981 */ /* 0x000162000c2e1900 */
[----:B------:R-:W-:-:S04]  /*1a40*/  IMAD.WIDE R28, R29, 0x4, R22 ;  /* 0x000000041d1c7825 */ /* 0x000fc800078e0216 */
[----:B------:R-:W-:Y:S01]  /*1a50*/  IMAD.WIDE R26, R27, 0x4, R22 ;  /* 0x000000041b1a7825 */ /* 0x000fe200078e0216 */
[----:B0-----:R-:W-:Y:S02]  /*1a60*/  CS2R R24, SRZ ;  /* 0x0000000000187805 */ /* 0x001fe4000001ff00 */
[----:B------:R-:W-:Y:S01]  /*1a70*/  IADD3 R12, R12, R15, RZ ;  /* 0x0000000f0c0c7210 */ /* 0x000fe20007ffe0ff */
[----:B------:R-:W-:-:S03]  /*1a80*/  IMAD.IADD R0, R0, 0x1, R15 ;  /* 0x0000000100007824 */ /* 0x000fc600078e020f */
[----:B------:R0:W5:Y:S04]  /*1a90*/  @P1 LDG.E.EL R25, desc[UR6][R28.64] ;  /* 0x000000061c191981 */ /* 0x000168000c2e1900 */
[----:B------:R1:W5:Y:S01]  /*1aa0*/  @P1 LDG.E.EL R24, desc[UR6][R26.64] ;  /* 0x000000061a181981 */ /* 0x000362000c2e1900 */
[--C-:B0-----:R-:W-:Y:S01]  /*1ab0*/  IMAD R29, R9, 0x121, R15.reuse ;  /* 0x00000121091d7824 */ /* 0x101fe200078e020f */
[----:B------:R-:W-:Y:S01]  /*1ac0*/  IADD3 R28, R14, R15, RZ ;  /* 0x0000000f0e1c7210 */ /* 0x000fe20007ffe0ff */
[----:B------:R-:W-:Y:S01]  /*1ad0*/  IMAD.IADD R9, R2, 0x1, R15 ;  /* 0x0000000102097824 */ /* 0x000fe200078e020f */
[----:B------:R-:W-:Y:S02]  /*1ae0*/  IADD3 R2, R5, R15, RZ ;  /* 0x0000000f05027210 */ /* 0x000fe40007ffe0ff */
[----:B-1----:R-:W-:-:S02]  /*1af0*/  IADD3 R27, R10, R15, RZ ;  /* 0x0000000f0a1b7210 */ /* 0x002fc40007ffe0ff */
[----:B------:R-:W-:Y:S01]  /*1b00*/  IADD3 R10, R4, R15, RZ ;  /* 0x0000000f040a7210 */ /* 0x000fe20007ffe0ff */
[--C-:B------:R-:W-:Y:S01]  /*1b10*/  IMAD.WIDE R14, R29, 0x4, R22.reuse ;  /* 0x000000041d0e7825 */ /* 0x100fe200078e0216 */
[----:B------:R-:W-:Y:S01]  /*1b20*/  HFMA2.MMA R29, -RZ, RZ, 0, 0 ;  /* 0x00000000ff1d7435 */ /* 0x000fe200000001ff */
[----:B------:R-:W-:Y:S02]  /*1b30*/  MOV R26, RZ ;  /* 0x000000ff001a7202 */ /* 0x000fe40000000f00 */
[----:B------:R-:W-:-:S04]  /*1b40*/  IMAD.WIDE R4, R12, 0x4, R22 ;  /* 0x000000040c047825 */ /* 0x000fc800078e0216 */
[----:B------:R0:W5:Y:S04]  /*1b50*/  @P0 LDG.E.EL R26, desc[UR6][R14.64] ;  /* 0x000000060e1a0981 */ /* 0x000168000c2e1900 */
[----:B------:R1:W5:Y:S01]  /*1b60*/  @P0 LDG.E.EL R29, desc[UR6][R4.64] ;  /* 0x00000006041d0981 */ /* 0x000362000c2e1900 */
[----:B------:R-:W-:Y:S02]  /*1b70*/  IMAD.MOV.U32 R12, RZ, RZ, RZ ;  /* 0x000000ffff0c7224 */ /* 0x000fe400078e00ff */
[----:B0-----:R-:W-:-:S04]  /*1b80*/  IMAD.WIDE R14, R2, 0x4, R22 ;  /* 0x00000004020e7825 */ /* 0x001fc800078e0216 */
[----:B-1----:R-:W-:Y:S01]  /*1b90*/  IMAD.WIDE R4, R9, 0x4, R22 ;  /* 0x0000000409047825 */ /* 0x002fe200078e0216 */
[----:B------:R-:W-:-:S04]  /*1ba0*/  MOV R9, RZ ;  /* 0x000000ff00097202 */ /* 0x000fc80000000f00 */
[----:B------:R0:W5:Y:S04]  /*1bb0*/  @P0 LDG.E.EL R12, desc[UR6][R4.64] ;  /* 0x00000006040c0981 */ /* 0x000168000c2e1900 */
[----:B------:R1:W5:Y:S01]  /*1bc0*/  @P0 LDG.E.EL R9, desc[UR6][R14.64] ;  /* 0x000000060e090981 */ /* 0x000362000c2e1900 */
[----:B------:R-:W-:Y:S01]  /*1bd0*/  HFMA2.MMA R2, -RZ, RZ, 0, 0 ;  /* 0x00000000ff027435 */ /* 0x000fe200000001ff */
[----:B0-----:R-:W-:-:S04]  /*1be0*/  IMAD.WIDE R4, R10, 0x4, R22 ;  /* 0x000000040a047825 */ /* 0x001fc800078e0216 */
[----:B-1----:R-:W-:Y:S01]  /*1bf0*/  IMAD.WIDE R14, R27, 0x4, R22 ;  /* 0x000000041b0e7825 */ /* 0x002fe200078e0216 */
[----:B------:R-:W-:-:S03]  /*1c00*/  MOV R27, RZ ;  /* 0x000000ff001b7202 */ /* 0x000fc60000000f00 */
[----:B------:R-:W-:Y:S01]  /*1c10*/  IMAD.MOV.U32 R10, RZ, RZ, RZ ;  /* 0x000000ffff0a7224 */ /* 0x000fe200078e00ff */
[----:B------:R-:W5:Y:S04]  /*1c20*/  @P0 LDG.E.EL R2, desc[UR6][R14.64] ;  /* 0x000000060e020981 */ /* 0x000f68000c2e1900 */
[----:B------:R0:W5:Y:S02]  /*1c30*/  @P0 LDG.E.EL R27, desc[UR6][R4.64] ;  /* 0x00000006041b0981 */ /* 0x000164000c2e1900 */
[----:B0-----:R-:W-:Y:S01]  /*1c40*/  IMAD.WIDE R4, R0, 0x4, R22 ;  /* 0x0000000400047825 */ /* 0x001fe200078e0216 */
[----:B------:R-:W-:-:S04]  /*1c50*/  HFMA2.MMA R0, -RZ, RZ, 0, 0 ;  /* 0x00000000ff007435 */ /* 0x000fc800000001ff */
[----:B------:R0:W5:Y:S01]  /*1c60*/  @P0 LDG.E.EL R10, desc[UR6][R4.64] ;  /* 0x00000006040a0981 */ /* 0x000162000c2e1900 */
[----:B------:R-:W-:-:S05]  /*1c70*/  IMAD.WIDE R22, R28, 0x4, R22 ;  /* 0x000000041c167825 */ /* 0x000fca00078e0216 */
[----:B------:R1:W5:Y:S01]  /*1c80*/  @P0 LDG.E.EL R0, desc[UR6][R22.64] ;  /* 0x0000000616000981 */ /* 0x000362000c2e1900 */
[C---:B------:R-:W-:Y:S02]  /*1c90*/  ISETP.GE.AND P2, PT, R34.reuse, 0x10, PT ;  /* 0x000000102200780c */ /* 0x040fe40003f46270 */
[----:B------:R-:W-:Y:S02]  /*1ca0*/  ISETP.GT.AND P3, PT, R34, 0xf, PT ;  /* 0x0000000f2200780c */ /* 0x000fe40003f64270 */
[----:B------:R-:W-:Y:S01]  /*1cb0*/  IADD3 R14, R34, 0x2, RZ ;  /* 0x00000002220e7810 */ /* 0x000fe20007ffe0ff */
[----:B0-----:R-:W-:Y:S01]  /*1cc0*/  VIADD R4, R3, 0x2 ;  /* 0x0000000203047836 */ /* 0x001fe20000000000 */
[C---:B------:R-:W-:Y:S02]  /*1cd0*/  ISETP.GE.AND P4, PT, R13.reuse, 0x110, PT ;  /* 0x000001100d00780c */ /* 0x040fe40003f86270 */
[----:B------:R-:W-:Y:S02]  /*1ce0*/  SEL R15, R14, RZ, !P2 ;  /* 0x000000ff0e0f7207 */ /* 0x000fe40005000000 */
[----:B------:R-:W-:-:S02]  /*1cf0*/  ISETP.GT.AND P2, PT, R13, 0x10f, PT ;  /* 0x0000010f0d00780c */ /* 0x000fc40003f44270 */
[----:B------:R-:W-:Y:S02]  /*1d00*/  IADD3 R5, R3, R34, RZ ;  /* 0x0000002203057210 */ /* 0x000fe40007ffe0ff */
[----:B------:R-:W-:Y:S02]  /*1d10*/  SEL R4, R4, RZ, !P4 ;  /* 0x000000ff04047207 */ /* 0x000fe40006000000 */
[----:B------:R-:W-:Y:S01]  /*1d20*/  SEL R13, RZ, 0x12, !P2 ;  /* 0x00000012ff0d7807 */ /* 0x000fe20005000000 */
[----:B------:R-:W-:Y:S01]  /*1d30*/  IMAD R5, R3, R34, -R5 ;  /* 0x0000002203057224 */ /* 0x000fe200078e0a05 */
[----:B------:R-:W-:Y:S01]  /*1d40*/  IADD3 R14, R15, 0x12, RZ ;  /* 0x000000120f0e7810 */ /* 0x000fe20007ffe0ff */
[----:B------:R-:W0:Y:S01]  /*1d50*/  S2UR UR5, SR_CgaCtaId ;  /* 0x00000000000579c3 */ /* 0x000e220000008800 */
[----:B------:R-:W-:Y:S02]  /*1d60*/  @!P3 IADD3 R14, R15, RZ, RZ ;  /* 0x000000ff0f0eb210 */ /* 0x000fe40007ffe0ff */
[----:B------:R-:W-:-:S02]  /*1d70*/  IADD3 R13, R13, R4, RZ ;  /* 0x000000040d0d7210 */ /* 0x000fc40007ffe0ff */
[----:B------:R-:W-:Y:S02]  /*1d80*/  SHF.R.U32.HI R15, RZ, 0x3, R11 ;  /* 0x00000003ff0f7819 */ /* 0x000fe4000001160b */
[----:B------:R-:W-:Y:S01]  /*1d90*/  IADD3 R4, R13, R5, R14 ;  /* 0x000000050d047210 */ /* 0x000fe20007ffe00e */
[----:B------:R-:W-:Y:S01]  /*1da0*/  IMAD R3, R3, R14, RZ ;  /* 0x0000000e03037224 */ /* 0x000fe200078e02ff */
[----:B------:R-:W-:-:S03]  /*1db0*/  SGXT.U32 R5, R15, 0x4 ;  /* 0x000000040f05781a */ /* 0x000fc60000000000 */
[----:B------:R-:W-:Y:S02]  /*1dc0*/  VIADD R15, R4, 0x1 ;  /* 0x00000001040f7836 */ /* 0x000fe40000000000 */
[----:B------:R-:W-:Y:S01]  /*1dd0*/  IMAD R34, R34, R13, R3 ;  /* 0x0000000d22227224 */ /* 0x000fe200078e0203 */
[----:B------:R-:W-:Y:S01]  /*1de0*/  SHF.L.U32 R3, R11, 0x5, RZ ;  /* 0x000000050b037819 */ /* 0x000fe200000006ff */
[----:B------:R-:W-:Y:S01]  /*1df0*/  IMAD R13, R13, R14, R15 ;  /* 0x0000000e0d0d7224 */ /* 0x000fe200078e020f */
[----:B------:R-:W-:Y:S02]  /*1e00*/  SHF.R.U32.HI R14, RZ, 0x5, R11 ;  /* 0x00000005ff0e7819 */ /* 0x000fe4000001160b */
[----:B------:R-:W-:Y:S02]  /*1e10*/  LOP3.LUT R4, R6, R5, RZ, 0xfc, !PT ;  /* 0x0000000506047212 */ /* 0x000fe400078efcff */
[----:B------:R-:W-:Y:S02]  /*1e20*/  SHF.L.U32 R6, R11, 0x2, RZ ;  /* 0x000000020b067819 */ /* 0x000fe400000006ff */
[----:B------:R-:W-:-:S02]  /*1e30*/  SGXT.U32 R14, R14, 0x2 ;  /* 0x000000020e0e781a */ /* 0x000fc40000000000 */
[----:B------:R-:W-:Y:S01]  /*1e40*/  LOP3.LUT R3, R3, 0x3e0, RZ, 0xc0, !PT ;  /* 0x000003e003037812 */ /* 0x000fe200078ec0ff */
[----:B------:R-:W-:Y:S01]  /*1e50*/  UMOV UR4, 0x400 ;  /* 0x0000040000047882 */ /* 0x000fe20000000000 */
[----:B------:R-:W-:Y:S02]  /*1e60*/  LOP3.LUT R7, R7, 0x1c, R6, 0xf8, !PT ;  /* 0x0000001c07077812 */ /* 0x000fe400078ef806 */
[----:B------:R-:W-:Y:S01]  /*1e70*/  LOP3.LUT R6, R3, R14, RZ, 0xfc, !PT ;  /* 0x0000000e03067212 */ /* 0x000fe200078efcff */
[----:B0-----:R-:W-:-:S03]  /*1e80*/  UPRMT UR4, UR5, 0x654, UR4 ;  /* 0x0000065405047896 */ /* 0x001fc60008000004 */
[----:B------:R-:W-:Y:S01]  /*1e90*/  LEA.HI R3, R3, R6, RZ, 0x1d ;  /* 0x0000000603037211 */ /* 0x000fe200078fe8ff */
[----:B------:R-:W-:Y:S01]  /*1ea0*/  IMAD.HI R14, R7, 0x2aaaaaab, RZ ;  /* 0x2aaaaaab070e7827 */ /* 0x000fe200078e02ff */
[----:B------:R-:W-:Y:S02]  /*1eb0*/  SHF.L.U32 R5, R11, 0x2, RZ ;  /* 0x000000020b057819 */ /* 0x000fe400000006ff */
[----:B------:R-:W-:Y:S02]  /*1ec0*/  LEA R3, R3, UR4, 0x2 ;  /* 0x0000000403037c11 */ /* 0x000fe4000f8e10ff */
[----:B------:R-:W-:Y:S02]  /*1ed0*/  SHF.R.U32.HI R6, RZ, 0x1, R11 ;  /* 0x00000001ff067819 */ /* 0x000fe4000001160b */
[----:B------:R-:W-:Y:S01]  /*1ee0*/  SHF.R.U32.HI R11, RZ, 0x1f, R14 ;  /* 0x0000001fff0b7819 */ /* 0x000fe2000001160e */
[----:B------:R-:W-:Y:S01]  /*1ef0*/  STS [R3+0x60], R8 ;  /* 0x0000600803007388 */ /* 0x000fe20000000800 */
[----:B------:R-:W-:-:S03]  /*1f00*/  LOP3.LUT R5, R5, 0x1fc, RZ, 0xc0, !PT ;  /* 0x000001fc05057812 */ /* 0x000fc600078ec0ff */
[----:B------:R-:W-:Y:S01]  /*1f10*/  STS [R3], R32 ;  /* 0x0000002003007388 */ /* 0x000fe20000000800 */
[----:B------:R-:W-:-:S03]  /*1f20*/  LEA.HI.SX32 R14, R14, R11, 0x19 ;  /* 0x0000000b0e0e7211 */ /* 0x000fc600078fcaff */
[----:B------:R-:W-:Y:S04]  /*1f30*/  STS [R3+0x10], R31 ;  /* 0x0000101f03007388 */ /* 0x000fe80000000800 */
[----:B------:R-:W-:Y:S04]  /*1f40*/  STS [R3+0x20], R30 ;  /* 0x0000201e03007388 */ /* 0x000fe80000000800 */
[----:B------:R-:W-:Y:S04]  /*1f50*/  STS [R3+0x30], R21 ;  /* 0x0000301503007388 */ /* 0x000fe80000000800 */
[----:B------:R0:W-:Y:S04]  /*1f60*/  STS [R3+0x40], R20 ;  /* 0x0000401403007388 */ /* 0x0001e80000000800 */
[----:B------:R-:W-:Y:S04]  /*1f70*/  STS [R3+0x50], R19 ;  /* 0x0000501303007388 */ /* 0x000fe80000000800 */
[----:B------:R1:W-:Y:S01]  /*1f80*/  STS [R3+0x70], R16 ;  /* 0x0000701003007388 */ /* 0x0003e20000000800 */
[----:B------:R-:W-:Y:S01]  /*1f90*/  LOP3.LUT R15, R5, 0x200, RZ, 0xfc, !PT ;  /* 0x00000200050f7812 */ /* 0x000fe200078efcff */
[----:B------:R-:W-:Y:S01]  /*1fa0*/  IMAD R7, R14, -0x300, R7 ;  /* 0xfffffd000e077824 */ /* 0x000fe200078e0207 */
[----:B------:R-:W-:Y:S01]  /*1fb0*/  LOP3.LUT R11, R4, 0x10, RZ, 0xfc, !PT ;  /* 0x00000010040b7812 */ /* 0x000fe200078efcff */
[----:B0-----:R-:W0:Y:S01]  /*1fc0*/  LDC.64 R20, c[0x0][0x220] ;  /* 0x00008800ff147b82 */ /* 0x001e220000000a00 */
[----:B------:R-:W-:Y:S01]  /*1fd0*/  SHF.R.U32.HI R15, RZ, 0x3, R15 ;  /* 0x00000003ff0f7819 */ /* 0x000fe2000001160f */
[----:B------:R-:W-:Y:S01]  /*1fe0*/  IMAD R7, R14, 0x36300, R7 ;  /* 0x000363000e077824 */ /* 0x000fe200078e0207 */
[----:B------:R-:W-:-:S02]  /*1ff0*/  LOP3.LUT R6, R6, 0x3c, RZ, 0xc0, !PT ;  /* 0x0000003c06067812 */ /* 0x000fc400078ec0ff */
[----:B--2---:R-:W-:Y:S02]  /*2000*/  SEL R35, R35, RZ, P1 ;  /* 0x000000ff23237207 */ /* 0x004fe40000800000 */
[----:B-1----:R-:W-:Y:S02]  /*2010*/  LOP3.LUT R22, R15, 0x7c, RZ, 0xc0, !PT ;  /* 0x0000007c0f167812 */ /* 0x002fe400078ec0ff */
[----:B------:R-:W-:Y:S01]  /*2020*/  ISETP.GE.AND P4, PT, R11, 0x121, PT ;  /* 0x000001210b00780c */ /* 0x000fe20003f86270 */
[----:B------:R-:W-:Y:S01]  /*2030*/  IMAD.IADD R6, R5, 0x1, R6 ;  /* 0x0000000105067824 */ /* 0x000fe200078e0206 */
[C---:B------:R-:W-:Y:S01]  /*2040*/  ISETP.GE.AND P3, PT, R4.reuse, 0x121, PT ;  /* 0x000001210400780c */ /* 0x040fe20003f66270 */
[----:B------:R-:W-:Y:S02]  /*2050*/  IMAD R4, R4, 0x300, R7 ;  /* 0x0000030004047824 */ /* 0x000fe400078e0207 */
[----:B------:R-:W-:Y:S01]  /*2060*/  FADD R18, R18, R35 ;  /* 0x0000002312127221 */ /* 0x000fe20000000000 */
[----:B------:R-:W-:-:S02]  /*2070*/  IADD3 R5, R5, R22, RZ ;  /* 0x0000001605057210 */ /* 0x000fc40007ffe0ff */
[----:B------:R-:W-:Y:S02]  /*2080*/  IADD3 R13, -R34, R13, RZ ;  /* 0x0000000d220d7210 */ /* 0x000fe40007ffe1ff */
[----:B---3--:R-:W-:Y:S02]  /*2090*/  SEL R22, R39, RZ, P1 ;  /* 0x000000ff27167207 */ /* 0x008fe40000800000 */
[----:B------:R-:W-:-:S03]  /*20a0*/  LEA R5, R5, UR4, 0x2 ;  /* 0x0000000405057c11 */ /* 0x000fc6000f8e10ff */
[----:B------:R-:W-:Y:S01]  /*20b0*/  FADD R22, R33, R22 ;  /* 0x0000001621167221 */ /* 0x000fe20000000000 */
[----:B----4-:R-:W-:-:S05]  /*20c0*/  SEL R14, R37, RZ, P1 ;  /* 0x000000ff250e7207 */ /* 0x010fca0000800000 */
[----:B------:R-:W-:Y:S02]  /*20d0*/  FADD R14, R17, R14 ;  /* 0x0000000e110e7221 */ /* 0x000fe40000000000 */
[----:B------:R-:W1:Y:S01]  /*20e0*/  LDC.64 R16, c[0x0][0x218] ;  /* 0x00008600ff107b82 */ /* 0x000e620000000a00 */
[----:B-----5:R-:W-:-:S05]  /*20f0*/  SEL R41, R41, RZ, P1 ;  /* 0x000000ff29297207 */ /* 0x020fca0000800000 */
[----:B------:R-:W-:Y:S01]  /*2100*/  FADD R36, R36, R41 ;  /* 0x0000002924247221 */ /* 0x000fe20000000000 */
[----:B------:R-:W-:-:S05]  /*2110*/  SEL R43, R43, RZ, P1 ;  /* 0x000000ff2b2b7207 */ /* 0x000fca0000800000 */
[----:B------:R-:W-:Y:S01]  /*2120*/  FADD R38, R38, R43 ;  /* 0x0000002b26267221 */ /* 0x000fe20000000000 */
[----:B------:R-:W-:Y:S02]  /*2130*/  SEL R45, R45, RZ, P1 ;  /* 0x000000ff2d2d7207 */ /* 0x000fe40000800000 */
[----:B------:R-:W-:Y:S02]  /*2140*/  SEL R25, R25, RZ, P1 ;  /* 0x000000ff19197207 */ /* 0x000fe40000800000 */
[----:B------:R-:W-:-:S03]  /*2150*/  SEL R7, R24, RZ, P1 ;  /* 0x000000ff18077207 */ /* 0x000fc60000800000 */
[----:B------:R-:W-:Y:S02]  /*2160*/  FADD R44, R44, R25 ;  /* 0x000000192c2c7221 */ /* 0x000fe40000000000 */
[----:B------:R-:W-:Y:S01]  /*2170*/  FADD R42, R42, R7 ;  /* 0x000000072a2a7221 */ /* 0x000fe20000000000 */
[----:B------:R-:W-:Y:S02]  /*2180*/  SEL R11, R26, RZ, P0 ;  /* 0x000000ff1a0b7207 */ /* 0x000fe40000000000 */
[----:B------:R-:W-:Y:S02]  /*2190*/  I2FP.F32.S32 R26, R13 ;  /* 0x0000000d001a7245 */ /* 0x000fe40000201400 */
[----:B------:R-:W-:Y:S01]  /*21a0*/  SEL R29, R29, RZ, P0 ;  /* 0x000000ff1d1d7207 */ /* 0x000fe20000000000 */
[----:B------:R-:W-:Y:S01]  /*21b0*/  FADD R24, R18, R11 ;  /* 0x0000000b12187221 */ /* 0x000fe20000000000 */
[----:B------:R-:W-:Y:S02]  /*21c0*/  LEA R18, R6, UR4, 0x2 ;  /* 0x0000000406127c11 */ /* 0x000fe4000f8e10ff */
[----:B------:R-:W-:Y:S01]  /*21d0*/  FSETP.GT.AND P1, PT, |R26|, 8.50705917302346158658e+37, PT ;  /* 0x7e8000001a00780b */ /* 0x000fe20003f24200 */
[----:B------:R-:W-:Y:S01]  /*21e0*/  FADD R25, R14, R29 ;  /* 0x0000001d0e197221 */ /* 0x000fe20000000000 */
[----:B------:R-:W-:-:S02]  /*21f0*/  FSETP.GEU.AND P2, PT, |R26|, 1.175494350822287508e-38, PT ;  /* 0x008000001a00780b */ /* 0x000fc40003f4e200 */
[----:B------:R-:W-:Y:S01]  /*2200*/  SEL R7, R12, RZ, P0 ;  /* 0x000000ff0c077207 */ /* 0x000fe20000000000 */
[----:B------:R-:W-:Y:S01]  /*2210*/  BAR.SYNC.DEFER_BLOCKING 0x0 ;  /* 0x0000000000007b1d */ /* 0x000fe20000010000 */
[----:B------:R-:W-:-:S03]  /*2220*/  SEL R9, R9, RZ, P0 ;  /* 0x000000ff09097207 */ /* 0x000fc60000000000 */
[----:B------:R-:W-:Y:S02]  /*2230*/  FADD R28, R22, R7 ;  /* 0x00000007161c7221 */ /* 0x000fe40000000000 */
[----:B------:R-:W-:Y:S01]  /*2240*/  FADD R29, R36, R9 ;  /* 0x00000009241d7221 */ /* 0x000fe20000000000 */
[----:B------:R-:W-:Y:S01]  /*2250*/  SEL R7, R2, RZ, P0 ;  /* 0x000000ff02077207 */ /* 0x000fe20000000000 */
[----:B------:R-:W2:Y:S04]  /*2260*/  LDS.128 R12, [R18] ;  /* 0x00000000120c7984 */ /* 0x000ea80000000c00 */
[----:B------:R-:W-:Y:S01]  /*2270*/  FADD R2, R38, R7 ;  /* 0x0000000726027221 */ /* 0x000fe20000000000 */
[----:B------:R-:W-:Y:S02]  /*2280*/  SEL R19, R10, RZ, P0 ;  /* 0x000000ff0a137207 */ /* 0x000fe40000000000 */
[----:B------:R-:W3:Y:S01]  /*2290*/  LDS.128 R8, [R5+0x800] ;  /* 0x0008000005087984 */ /* 0x000ee20000000c00 */
[----:B------:R-:W-:Y:S01]  /*22a0*/  SEL R7, R0, RZ, P0 ;  /* 0x000000ff00077207 */ /* 0x000fe20000000000 */
[----:B------:R-:W-:Y:S01]  /*22b0*/  @P1 FMUL R26, R26, 0.25 ;  /* 0x3e8000001a1a1820 */ /* 0x000fe20000400000 */
[----:B------:R-:W-:Y:S01]  /*22c0*/  SEL R27, R27, RZ, P0 ;  /* 0x000000ff1b1b7207 */ /* 0x000fe20000000000 */
[----:B------:R-:W-:-:S02]  /*22d0*/  FADD R40, R40, R45 ;  /* 0x0000002d28287221 */ /* 0x000fc40000000000 */
[----:B------:R-:W-:Y:S02]  /*22e0*/  FADD R44, R44, R7 ;  /* 0x000000072c2c7221 */ /* 0x000fe40000000000 */
[----:B------:R-:W4:Y:S01]  /*22f0*/  LDC.64 R6, c[0x0][0x228] ;  /* 0x00008a00ff067b82 */ /* 0x000f220000000a00 */
[----:B------:R-:W-:Y:S01]  /*2300*/  @!P2 FMUL R26, R26, 16777216 ;  /* 0x4b8000001a1aa820 */ /* 0x000fe20000400000 */
[----:B------:R-:W-:-:S03]  /*2310*/  FADD R40, R40, R27 ;  /* 0x0000001b28287221 */ /* 0x000fc60000000000 */
[----:B------:R-:W5:Y:S01]  /*2320*/  MUFU.RCP R27, R26 ;  /* 0x0000001a001b7308 */ /* 0x000f620000001000 */
[----:B------:R-:W-:Y:S01]  /*2330*/  FADD R42, R42, R19 ;  /* 0x000000132a2a7221 */ /* 0x000fe20000000000 */
[----:B------:R-:W-:Y:S01]  /*2340*/  @P1 FMUL R24, R24, 0.25 ;  /* 0x3e80000018181820 */ /* 0x000fe20000400000 */
[----:B------:R-:W-:Y:S01]  /*2350*/  @P1 FMUL R25, R25, 0.25 ;  /* 0x3e80000019191820 */ /* 0x000fe20000400000 */
[----:B------:R-:W-:Y:S01]  /*2360*/  @P1 FMUL R28, R28, 0.25 ;  /* 0x3e8000001c1c1820 */ /* 0x000fe20000400000 */
[----:B------:R-:W-:Y:S01]  /*2370*/  @P1 FMUL R29, R29, 0.25 ;  /* 0x3e8000001d1d1820 */ /* 0x000fe20000400000 */
[----:B------:R-:W-:Y:S01]  /*2380*/  @P1 FMUL R2, R2, 0.25 ;  /* 0x3e80000002021820 */ /* 0x000fe20000400000 */
[----:B------:R-:W-:Y:S01]  /*2390*/  @P1 FMUL R40, R40, 0.25 ;  /* 0x3e80000028281820 */ /* 0x000fe20000400000 */
[----:B------:R-:W-:Y:S01]  /*23a0*/  @P1 FMUL R42, R42, 0.25 ;  /* 0x3e8000002a2a1820 */ /* 0x000fe20000400000 */
[----:B------:R-:W-:Y:S01]  /*23b0*/  @P1 FMUL R44, R44, 0.25 ;  /* 0x3e8000002c2c1820 */ /* 0x000fe20000400000 */
[----:B------:R-:W-:Y:S01]  /*23c0*/  IADD3 R19, R4, 0x3000, RZ ;  /* 0x0000300004137810 */ /* 0x000fe20007ffe0ff */
[----:B------:R-:W-:Y:S01]  /*23d0*/  @!P2 FMUL R24, R24, 16777216 ;  /* 0x4b8000001818a820 */ /* 0x000fe20000400000 */
[----:B------:R-:W-:Y:S01]  /*23e0*/  @!P2 FMUL R25, R25, 16777216 ;  /* 0x4b8000001919a820 */ /* 0x000fe20000400000 */
[----:B------:R-:W-:Y:S01]  /*23f0*/  @!P2 FMUL R28, R28, 16777216 ;  /* 0x4b8000001c1ca820 */ /* 0x000fe20000400000 */
[----:B------:R-:W-:Y:S01]  /*2400*/  @!P2 FMUL R29, R29, 16777216 ;  /* 0x4b8000001d1da820 */ /* 0x000fe20000400000 */
[----:B------:R-:W-:Y:S01]  /*2410*/  @!P2 FMUL R2, R2, 16777216 ;  /* 0x4b8000000202a820 */ /* 0x000fe20000400000 */
[----:B------:R-:W-:Y:S01]  /*2420*/  @!P2 FMUL R40, R40, 16777216 ;  /* 0x4b8000002828a820 */ /* 0x000fe20000400000 */
[----:B------:R-:W-:Y:S01]  /*2430*/  @!P2 FMUL R42, R42, 16777216 ;  /* 0x4b8000002a2aa820 */ /* 0x000fe20000400000 */
[----:B------:R-:W-:Y:S01]  /*2440*/  @!P2 FMUL R44, R44, 16777216 ;  /* 0x4b8000002c2ca820 */ /* 0x000fe20000400000 */
[----:B-1----:R-:W-:-:S04]  /*2450*/  IMAD.WIDE R22, R4, 0x4, R16 ;  /* 0x0000000404167825 */ /* 0x002fc800078e0210 */
[C---:B-----5:R-:W-:Y:S01]  /*2460*/  FMUL R24, R27.reuse, R24 ;  /* 0x000000181b187220 */ /* 0x060fe20000400000 */
[C---:B------:R-:W-:Y:S01]  /*2470*/  FMUL R0, R27.reuse, R25 ;  /* 0x000000191b007220 */ /* 0x040fe20000400000 */
[C---:B------:R-:W-:Y:S01]  /*2480*/  FMUL R30, R27.reuse, R28 ;  /* 0x0000001c1b1e7220 */ /* 0x040fe20000400000 */
[C---:B------:R-:W-:Y:S01]  /*2490*/  FMUL R32, R27.reuse, R29 ;  /* 0x0000001d1b207220 */ /* 0x040fe20000400000 */
[C---:B------:R-:W-:Y:S01]  /*24a0*/  FMUL R2, R27.reuse, R2 ;  /* 0x000000021b027220 */ /* 0x040fe20000400000 */
[C---:B------:R-:W-:Y:S01]  /*24b0*/  FMUL R40, R27.reuse, R40 ;  /* 0x000000281b287220 */ /* 0x040fe20000400000 */
[C---:B------:R-:W-:Y:S01]  /*24c0*/  FMUL R42, R27.reuse, R42 ;  /* 0x0000002a1b2a7220 */ /* 0x040fe20000400000 */
[----:B------:R-:W-:Y:S01]  /*24d0*/  FMUL R44, R27, R44 ;  /* 0x0000002c1b2c7220 */ /* 0x000fe20000400000 */
[C---:B------:R-:W-:Y:S01]  /*24e0*/  IMAD.WIDE R16, R19.reuse, 0x4, R16 ;  /* 0x0000000413107825 */ /* 0x040fe200078e0210 */
[----:B--2---:R-:W-:Y:S03]  /*24f0*/  @!P3 STG.E.128 desc[UR6][R22.64], R12 ;  /* 0x0000000c1600b986 */ /* 0x004fe6000c101d06 */
[C-C-:B0-----:R-:W-:Y:S01]  /*2500*/  IMAD.WIDE R26, R4.reuse, 0x4, R20.reuse ;  /* 0x00000004041a7825 */ /* 0x141fe200078e0214 */
[----:B---3--:R-:W-:Y:S03]  /*2510*/  @!P4 STG.E.128 desc[UR6][R16.64], R8 ;  /* 0x000000081000c986 */ /* 0x008fe6000c101d06 */
[C---:B------:R-:W-:Y:S01]  /*2520*/  IMAD.WIDE R20, R19.reuse, 0x4, R20 ;  /* 0x0000000413147825 */ /* 0x040fe200078e0214 */
[----:B------:R-:W-:Y:S03]  /*2530*/  @!P3 STG.E.128 desc[UR6][R26.64], R12 ;  /* 0x0000000c1a00b986 */ /* 0x000fe6000c101d06 */
[C-C-:B----4-:R-:W-:Y:S01]  /*2540*/  IMAD.WIDE R28, R4.reuse, 0x4, R6.reuse ;  /* 0x00000004041c7825 */ /* 0x150fe200078e0206 */
[----:B------:R-:W-:Y:S03]  /*2550*/  @!P4 STG.E.128 desc[UR6][R20.64], R8 ;  /* 0x000000081400c986 */ /* 0x000fe6000c101d06 */
[----:B------:R-:W-:Y:S01]  /*2560*/  IMAD.WIDE R6, R19, 0x4, R6 ;  /* 0x0000000413067825 */ /* 0x000fe200078e0206 */
[----:B------:R-:W-:Y:S04]  /*2570*/  @!P3 STG.E.128 desc[UR6][R28.64], R12 ;  /* 0x0000000c1c00b986 */ /* 0x000fe8000c101d06 */
[----:B------:R0:W-:Y:S01]  /*2580*/  @!P4 STG.E.128 desc[UR6][R6.64], R8 ;  /* 0x000000080600c986 */ /* 0x0001e2000c101d06 */
[----:B------:R-:W-:Y:S08]  /*2590*/  BAR.SYNC.DEFER_BLOCKING 0x0 ;  /* 0x0000000000007b1d */ /* 0x000ff00000010000 */
[----:B0-----:R-:W0:Y:S01]  /*25a0*/  LDC.64 R8, c[0x0][0x230] ;  /* 0x00008c00ff087b82 */ /* 0x001e220000000a00 */
[----:B------:R-:W-:Y:S04]  /*25b0*/  STS [R3], R24 ;  /* 0x0000001803007388 */ /* 0x000fe80000000800 */
[----:B------:R-:W-:Y:S04]  /*25c0*/  STS [R3+0x10], R0 ;  /* 0x0000100003007388 */ /* 0x000fe80000000800 */
[----:B------:R-:W-:Y:S04]  /*25d0*/  STS [R3+0x20], R30 ;  /* 0x0000201e03007388 */ /* 0x000fe80000000800 */
[----:B------:R-:W-:Y:S04]  /*25e0*/  STS [R3+0x30], R32 ;  /* 0x0000302003007388 */ /* 0x000fe80000000800 */
[----:B------:R-:W-:Y:S04]  /*25f0*/  STS [R3+0x40], R2 ;  /* 0x0000400203007388 */ /* 0x000fe80000000800 */
[----:B------:R-:W-:Y:S04]  /*2600*/  STS [R3+0x50], R40 ;  /* 0x0000502803007388 */ /* 0x000fe80000000800 */
[----:B------:R-:W-:Y:S04]  /*2610*/  STS [R3+0x60], R42 ;  /* 0x0000602a03007388 */ /* 0x000fe80000000800 */
[----:B------:R-:W-:Y:S01]  /*2620*/  STS [R3+0x70], R44 ;  /* 0x0000702c03007388 */ /* 0x000fe20000000800 */
[----:B------:R-:W-:Y:S06]  /*2630*/  BAR.SYNC.DEFER_BLOCKING 0x0 ;  /* 0x0000000000007b1d */ /* 0x000fec0000010000 */
[----:B------:R-:W1:Y:S01]  /*2640*/  LDS.128 R12, [R18] ;  /* 0x00000000120c7984 */ /* 0x000e620000000c00 */
[----:B0-----:R-:W-:-:S05]  /*2650*/  IMAD.WIDE R6, R4, 0x4, R8 ;  /* 0x0000000404067825 */ /* 0x001fca00078e0208 */
[----:B-1----:R0:W-:Y:S02]  /*2660*/  @!P3 STG.E.128 desc[UR6][R6.64], R12 ;  /* 0x0000000c0600b986 */ /* 0x0021e4000c101d06 */
[----:B0-----:R-:W-:Y:S05]  /*2670*/  @P4 EXIT ;  /* 0x000000000000494d */ /* 0x001fea0003800000 */
[----:B0-----:R-:W0:Y:S01]  /*2680*/  LDS.128 R4, [R5+0x800] ;  /* 0x0008000005047984 */ /* 0x001e220000000c00 */
[----:B------:R-:W-:-:S05]  /*2690*/  IMAD.WIDE R2, R19, 0x4, R8 ;  /* 0x0000000413027825 */ /* 0x000fca00078e0208 */
[----:B0-----:R-:W-:Y:S01]  /*26a0*/  STG.E.128 desc[UR6][R2.64], R4 ;  /* 0x0000000402007986 */ /* 0x001fe2000c101d06 */
[----:B------:R-:W-:Y:S05]  /*26b0*/  EXIT ;  /* 0x000000000000794d */ /* 0x000fea0003800000 */
.L_x_0:
[----:B------:R-:W-:-:S00]  /*26c0*/  BRA `(.L_x_0) ;  /* 0xfffffffc00fc7947 */ /* 0x000fc0000383ffff */
[----:B------:R-:W-:-:S00]  /*26d0*/  NOP ;  /* 0x0000000000007918 */ /* 0x000fc00000000000 */
        /* <DEDUP_REMOVED lines=10> */
.L_x_1:


//--------------------- .nv.shared.triton_poi_fused_avg_pool2d_convolution_28 --------------------------
	.section	.nv.shared.triton_poi_fused_avg_pool2d_convolution_28,"aw",@nobits
	.sectionflags	@""
	.align	16
	.zero		1024


//--------------------- .nv.constant0.triton_poi_fused_avg_pool2d_convolution_28 --------------------------
	.section	.nv.constant0.triton_poi_fused_avg_pool2d_convolution_28,"a",@progbits
	.sectionflags	@""
	.align	4
.nv.constant0.triton_poi_fused_avg_pool2d_convolution_28:
	.zero		576
